def attn_fwd(
    Q,
    K,
    V,
    Out,
    Lse,
    sm_scale,
    stride_qz,
    stride_qh,
    stride_qm,
    stride_qk,
    stride_kz,
    stride_kh,
    stride_kn,
    stride_kk,
    stride_vz,
    stride_vh,
    stride_vn,
    stride_vk,
    stride_oz,
    stride_oh,
    stride_om,
    stride_ok,
    seqlen_q,
    seqlen_k,
    BLOCK_M: tl.constexpr,
    BLOCK_N: tl.constexpr,
    HEAD_DIM: tl.constexpr,
    CAUSAL: tl.constexpr,
):
    start_m = tl.program_id(0)
    off_hz = tl.program_id(1)
    q_off = off_hz * stride_qh
    k_off = off_hz * stride_kh
    v_off = off_hz * stride_vh
    offs_m = start_m * BLOCK_M + tl.arange(0, BLOCK_M)
    offs_d = tl.arange(0, HEAD_DIM)
    offs_n = tl.arange(0, BLOCK_N)
    q_ptrs = Q + q_off + offs_m[:, None] * stride_qm + offs_d[None, :] * stride_qk
    k_ptrs = K + k_off + offs_d[:, None] * stride_kk + offs_n[None, :] * stride_kn
    v_ptrs = V + v_off + offs_n[:, None] * stride_vn + offs_d[None, :] * stride_vk
    m_i = tl.full([BLOCK_M], float("-inf"), dtype=tl.float32)
    l_i = tl.zeros([BLOCK_M], dtype=tl.float32) + 1.0
    acc = tl.zeros([BLOCK_M, HEAD_DIM], dtype=tl.float32)
    q = tl.load(q_ptrs)
    acc, l_i, m_i = _attn_fwd_inner(
        acc,
        l_i,
        m_i,
        q,
        k_ptrs,
        v_ptrs,
        sm_scale,
        stride_kn,
        stride_vn,
        start_m,
        seqlen_k,
        BLOCK_M,
        BLOCK_N,
        HEAD_DIM,
        CAUSAL,
    )
    acc = acc / l_i[:, None]
    lse = m_i + tl.math.log2(l_i) / 1.4426950408889634
    o_ptrs = (
        Out
        + off_hz * stride_oh
        + offs_m[:, None] * stride_om
        + offs_d[None, :] * stride_ok
    )
    tl.store(o_ptrs, acc.to(Out.dtype.element_ty))
    tl.store(Lse + off_hz * seqlen_q + offs_m, lse)

# config = {"BLOCK_M": 128, "BLOCK_N": 32, "HEAD_DIM": 32, "arch": "sm_100", "causal": true, "dtype": "bf16", "num_stages": 4, "num_warps": 4}
# arch = sm_100


// ===== COMPILED SASS (sm_100a) =====

	.target	sm_100a

	.elftype	@"ET_EXEC"


//--------------------- .note.nv.tkinfo           --------------------------
	.section	.note.nv.tkinfo,"",@"SHT_NOTE"
	.sectionflags	@"SHF_NOTE_NV_TKINFO"
	.tkinfo
        /*0018*/ 	.word	0x00000081
        /*0030*/ 	.string	""
        /*0030*/ 	.string	"ptxas-blackwell"
        /*0030*/ 	.string	"Cuda compilation tools, release 12.9, V12.9.86"
        /*0030*/ 	.string	"Build cuda_12.9.r12.9/compiler.36037853_0"
        /*0030*/ 	.string	"-v  -suppress-debug-info  -lineinfo  -arch sm_100a "



//--------------------- .note.nv.cuver            --------------------------
	.section	.note.nv.cuver,"",@"SHT_NOTE"
	.sectionflags	@"SHF_NOTE_NV_CUVER"
        /*0018*/ 	.short	0x0001
        /*001a*/ 	.short	0x0064
        /*001c*/ 	.short	0x0001
        /*001e*/ 	.short	0x0000
        /*0020*/ 	.short	0x0001
        /*0022*/ 	.short	0x0000


//--------------------- .nv.info                  --------------------------
	.section	.nv.info,"",@"SHT_CUDA_INFO"
	.align	4


	//----- nvinfo : EIATTR_REGCOUNT
	.align		4
        /*0000*/ 	.byte	0x04, 0x2f
        /*0002*/ 	.short	(.L_5 - .L_4)
	.align		4
.L_4:
        /*0004*/ 	.word	index@(attn_fwd)
        /*0008*/ 	.word	0x00000080


	//----- nvinfo : EIATTR_FRAME_SIZE
	.align		4
.L_5:
        /*000c*/ 	.byte	0x04, 0x11
        /*000e*/ 	.short	(.L_7 - .L_6)
	.align		4
.L_6:
        /*0010*/ 	.word	index@($__internal_2_$__cuda_sm10x_tcgen05_guardrail_trap_unallocated_columns_being_dealloced)
        /*0014*/ 	.word	0x00000000


	//----- nvinfo : EIATTR_FRAME_SIZE
	.align		4
.L_7:
        /*0018*/ 	.byte	0x04, 0x11
        /*001a*/ 	.short	(.L_9 - .L_8)
	.align		4
.L_8:
        /*001c*/ 	.word	index@($__internal_1_$__cuda_sm10x_tcgen05_guardrail_trap_phase_invalid_during_alloc)
        /*0020*/ 	.word	0x00000000


	//----- nvinfo : EIATTR_FRAME_SIZE
	.align		4
.L_9:
        /*0024*/ 	.byte	0x04, 0x11
        /*0026*/ 	.short	(.L_11 - .L_10)
	.align		4
.L_10:
        /*0028*/ 	.word	index@($__internal_0_$__cuda_sm10x_tcgen05_guardrail_trap_col_being_dealloced_not_returned_by_alloc)
        /*002c*/ 	.word	0x00000000


	//----- nvinfo : EIATTR_FRAME_SIZE
	.align		4
.L_11:
        /*0030*/ 	.byte	0x04, 0x11
        /*0032*/ 	.short	(.L_13 - .L_12)
	.align		4
.L_12:
        /*0034*/ 	.word	index@(attn_fwd)
        /*0038*/ 	.word	0x00000000


	//----- nvinfo : EIATTR_MIN_STACK_SIZE
	.align		4
.L_13:
        /*003c*/ 	.byte	0x04, 0x12
        /*003e*/ 	.short	(.L_15 - .L_14)
	.align		4
.L_14:
        /*0040*/ 	.word	index@(attn_fwd)
        /*0044*/ 	.word	0x00000000
.L_15:


//--------------------- .nv.info.attn_fwd         --------------------------
	.section	.nv.info.attn_fwd,"",@"SHT_CUDA_INFO"
	.sectionflags	@""
	.align	4


	//----- nvinfo : EIATTR_CUDA_API_VERSION
	.align		4
        /*0000*/ 	.byte	0x04, 0x37
        /*0002*/ 	.short	(.L_17 - .L_16)
.L_16:
        /*0004*/ 	.word	0x00000081


	//----- nvinfo : EIATTR_KPARAM_INFO
	.align		4
.L_17:
        /*0008*/ 	.byte	0x04, 0x17
        /*000a*/ 	.short	(.L_19 - .L_18)
.L_18:
        /*000c*/ 	.word	0x00000000
        /*0010*/ 	.short	0x0019
        /*0012*/ 	.short	0x0080
        /*0014*/ 	.byte	0x00, 0xf4, 0x21, 0x00


	//----- nvinfo : EIATTR_KPARAM_INFO
	.align		4
.L_19:
        /*0018*/ 	.byte	0x04, 0x17
        /*001a*/ 	.short	(.L_21 - .L_20)
.L_20:
        /*001c*/ 	.word	0x00000000
        /*0020*/ 	.short	0x0018
        /*0022*/ 	.short	0x0078
        /*0024*/ 	.byte	0x00, 0xf4, 0x21, 0x00


	//----- nvinfo : EIATTR_KPARAM_INFO
	.align		4
.L_21:
        /*0028*/ 	.byte	0x04, 0x17
        /*002a*/ 	.short	(.L_23 - .L_22)
.L_22:
        /*002c*/ 	.word	0x00000000
        /*0030*/ 	.short	0x0017
        /*0032*/ 	.short	0x0070
        /*0034*/ 	.byte	0x00, 0xf0, 0x11, 0x00


	//----- nvinfo : EIATTR_KPARAM_INFO
	.align		4
.L_23:
        /*0038*/ 	.byte	0x04, 0x17
        /*003a*/ 	.short	(.L_25 - .L_24)
.L_24:
        /*003c*/ 	.word	0x00000000
        /*0040*/ 	.short	0x0016
        /*0042*/ 	.short	0x006c
        /*0044*/ 	.byte	0x00, 0xf0, 0x11, 0x00


	//----- nvinfo : EIATTR_KPARAM_INFO
	.align		4
.L_25:
        /*0048*/ 	.byte	0x04, 0x17
        /*004a*/ 	.short	(.L_27 - .L_26)
.L_26:
        /*004c*/ 	.word	0x00000000
        /*0050*/ 	.short	0x0015
        /*0052*/ 	.short	0x0068
        /*0054*/ 	.byte	0x00, 0xf0, 0x11, 0x00


	//----- nvinfo : EIATTR_KPARAM_INFO
	.align		4
.L_27:
        /*0058*/ 	.byte	0x04, 0x17
        /*005a*/ 	.short	(.L_29 - .L_28)
.L_28:
        /*005c*/ 	.word	0x00000000
        /*0060*/ 	.short	0x0014
        /*0062*/ 	.short	0x0064
        /*0064*/ 	.byte	0x00, 0xf0, 0x11, 0x00


	//----- nvinfo : EIATTR_KPARAM_INFO
	.align		4
.L_29:
        /*0068*/ 	.byte	0x04, 0x17
        /*006a*/ 	.short	(.L_31 - .L_30)
.L_30:
        /*006c*/ 	.word	0x00000000
        /*0070*/ 	.short	0x0013
        /*0072*/ 	.short	0x0060
        /*0074*/ 	.byte	0x00, 0xf0, 0x11, 0x00


	//----- nvinfo : EIATTR_KPARAM_INFO
	.align		4
.L_31:
        /*0078*/ 	.byte	0x04, 0x17
        /*007a*/ 	.short	(.L_33 - .L_32)
.L_32:
        /*007c*/ 	.word	0x00000000
        /*0080*/ 	.short	0x0012
        /*0082*/ 	.short	0x005c
        /*0084*/ 	.byte	0x00, 0xf0, 0x11, 0x00


	//----- nvinfo : EIATTR_KPARAM_INFO
	.align		4
.L_33:
        /*0088*/ 	.byte	0x04, 0x17
        /*008a*/ 	.short	(.L_35 - .L_34)
.L_34:
        /*008c*/ 	.word	0x00000000
        /*0090*/ 	.short	0x0011
        /*0092*/ 	.short	0x0058
        /*0094*/ 	.byte	0x00, 0xf0, 0x11, 0x00


	//----- nvinfo : EIATTR_KPARAM_INFO
	.align		4
.L_35:
        /*0098*/ 	.byte	0x04, 0x17
        /*009a*/ 	.short	(.L_37 - .L_36)
.L_36:
        /*009c*/ 	.word	0x00000000
        /*00a0*/ 	.short	0x0010
        /*00a2*/ 	.short	0x0054
        /*00a4*/ 	.byte	0x00, 0xf0, 0x11, 0x00


	//----- nvinfo : EIATTR_KPARAM_INFO
	.align		4
.L_37:
        /*00a8*/ 	.byte	0x04, 0x17
        /*00aa*/ 	.short	(.L_39 - .L_38)
.L_38:
        /*00ac*/ 	.word	0x00000000
        /*00b0*/ 	.short	0x000f
        /*00b2*/ 	.short	0x0050
        /*00b4*/ 	.byte	0x00, 0xf0, 0x11, 0x00


	//----- nvinfo : EIATTR_KPARAM_INFO
	.align		4
.L_39:
        /*00b8*/ 	.byte	0x04, 0x17
        /*00ba*/ 	.short	(.L_41 - .L_40)
.L_40:
        /*00bc*/ 	.word	0x00000000
        /*00c0*/ 	.short	0x000e
        /*00c2*/ 	.short	0x004c
        /*00c4*/ 	.byte	0x00, 0xf0, 0x11, 0x00


	//----- nvinfo : EIATTR_KPARAM_INFO
	.align		4
.L_41:
        /*00c8*/ 	.byte	0x04, 0x17
        /*00ca*/ 	.short	(.L_43 - .L_42)
.L_42:
        /*00cc*/ 	.word	0x00000000
        /*00d0*/ 	.short	0x000d
        /*00d2*/ 	.short	0x0048
        /*00d4*/ 	.byte	0x00, 0xf0, 0x11, 0x00


	//----- nvinfo : EIATTR_KPARAM_INFO
	.align		4
.L_43:
        /*00d8*/ 	.byte	0x04, 0x17
        /*00da*/ 	.short	(.L_45 - .L_44)
.L_44:
        /*00dc*/ 	.word	0x00000000
        /*00e0*/ 	.short	0x000c
        /*00e2*/ 	.short	0x0044
        /*00e4*/ 	.byte	0x00, 0xf0, 0x11, 0x00


	//----- nvinfo : EIATTR_KPARAM_INFO
	.align		4
.L_45:
        /*00e8*/ 	.byte	0x04, 0x17
        /*00ea*/ 	.short	(.L_47 - .L_46)
.L_46:
        /*00ec*/ 	.word	0x00000000
        /*00f0*/ 	.short	0x000b
        /*00f2*/ 	.short	0x0040
        /*00f4*/ 	.byte	0x00, 0xf0, 0x11, 0x00


	//----- nvinfo : EIATTR_KPARAM_INFO
	.align		4
.L_47:
        /*00f8*/ 	.byte	0x04, 0x17
        /*00fa*/ 	.short	(.L_49 - .L_48)
.L_48:
        /*00fc*/ 	.word	0x00000000
        /*0100*/ 	.short	0x000a
        /*0102*/ 	.short	0x003c
        /*0104*/ 	.byte	0x00, 0xf0, 0x11, 0x00


	//----- nvinfo : EIATTR_KPARAM_INFO
	.align		4
.L_49:
        /*0108*/ 	.byte	0x04, 0x17
        /*010a*/ 	.short	(.L_51 - .L_50)
.L_50:
        /*010c*/ 	.word	0x00000000
        /*0110*/ 	.short	0x0009
        /*0112*/ 	.short	0x0038
        /*0114*/ 	.byte	0x00, 0xf0, 0x11, 0x00


	//----- nvinfo : EIATTR_KPARAM_INFO
	.align		4
.L_51:
        /*0118*/ 	.byte	0x04, 0x17
        /*011a*/ 	.short	(.L_53 - .L_52)
.L_52:
        /*011c*/ 	.word	0x00000000
        /*0120*/ 	.short	0x0008
        /*0122*/ 	.short	0x0034
        /*0124*/ 	.byte	0x00, 0xf0, 0x11, 0x00


	//----- nvinfo : EIATTR_KPARAM_INFO
	.align		4
.L_53:
        /*0128*/ 	.byte	0x04, 0x17
        /*012a*/ 	.short	(.L_55 - .L_54)
.L_54:
        /*012c*/ 	.word	0x00000000
        /*0130*/ 	.short	0x0007
        /*0132*/ 	.short	0x0030
        /*0134*/ 	.byte	0x00, 0xf0, 0x11, 0x00


	//----- nvinfo : EIATTR_KPARAM_INFO
	.align		4
.L_55:
        /*0138*/ 	.byte	0x04, 0x17
        /*013a*/ 	.short	(.L_57 - .L_56)
.L_56:
        /*013c*/ 	.word	0x00000000
        /*0140*/ 	.short	0x0006
        /*0142*/ 	.short	0x002c
        /*0144*/ 	.byte	0x00, 0xf0, 0x11, 0x00


	//----- nvinfo : EIATTR_KPARAM_INFO
	.align		4
.L_57:
        /*0148*/ 	.byte	0x04, 0x17
        /*014a*/ 	.short	(.L_59 - .L_58)
.L_58:
        /*014c*/ 	.word	0x00000000
        /*0150*/ 	.short	0x0005
        /*0152*/ 	.short	0x0028
        /*0154*/ 	.byte	0x00, 0xf0, 0x11, 0x00


	//----- nvinfo : EIATTR_KPARAM_INFO
	.align		4
.L_59:
        /*0158*/ 	.byte	0x04, 0x17
        /*015a*/ 	.short	(.L_61 - .L_60)
.L_60:
        /*015c*/ 	.word	0x00000000
        /*0160*/ 	.short	0x0004
        /*0162*/ 	.short	0x0020
        /*0164*/ 	.byte	0x00, 0xf4, 0x21, 0x00


	//----- nvinfo : EIATTR_KPARAM_INFO
	.align		4
.L_61:
        /*0168*/ 	.byte	0x04, 0x17
        /*016a*/ 	.short	(.L_63 - .L_62)
.L_62:
        /*016c*/ 	.word	0x00000000
        /*0170*/ 	.short	0x0003
        /*0172*/ 	.short	0x0018
        /*0174*/ 	.byte	0x00, 0xf4, 0x21, 0x00


	//----- nvinfo : EIATTR_KPARAM_INFO
	.align		4
.L_63:
        /*0178*/ 	.byte	0x04, 0x17
        /*017a*/ 	.short	(.L_65 - .L_64)
.L_64:
        /*017c*/ 	.word	0x00000000
        /*0180*/ 	.short	0x0002
        /*0182*/ 	.short	0x0010
        /*0184*/ 	.byte	0x00, 0xf4, 0x21, 0x00


	//----- nvinfo : EIATTR_KPARAM_INFO
	.align		4
.L_65:
        /*0188*/ 	.byte	0x04, 0x17
        /*018a*/ 	.short	(.L_67 - .L_66)
.L_66:
        /*018c*/ 	.word	0x00000000
        /*0190*/ 	.short	0x0001
        /*0192*/ 	.short	0x0008
        /*0194*/ 	.byte	0x00, 0xf4, 0x21, 0x00


	//----- nvinfo : EIATTR_KPARAM_INFO
	.align		4
.L_67:
        /*0198*/ 	.byte	0x04, 0x17
        /*019a*/ 	.short	(.L_69 - .L_68)
.L_68:
        /*019c*/ 	.word	0x00000000
        /*01a0*/ 	.short	0x0000
        /*01a2*/ 	.short	0x0000
        /*01a4*/ 	.byte	0x00, 0xf4, 0x21, 0x00


	//----- nvinfo : EIATTR_AT_ENTRY_FRAGMENTS
	.align		4
.L_69:
        /*01a8*/ 	.byte	0x04, 0x4f
        /*01aa*/ 	.short	(.L_71 - .L_70)


	//   ....[0]....
.L_70:
        /*01ac*/ 	.word	0x00000004


	//----- nvinfo : EIATTR_RESERVED_SMEM_USED
	.align		4
.L_71:
        /*01b0*/ 	.byte	0x01, 0x41
	.zero		2


	//----- nvinfo : EIATTR_SPARSE_MMA_MASK
	.align		4
        /*01b4*/ 	.byte	0x03, 0x50
        /*01b6*/ 	.short	0x0000


	//----- nvinfo : EIATTR_TCGEN05_1CTA_USED
	.align		4
        /*01b8*/ 	.byte	0x01, 0x51
	.zero		2


	//----- nvinfo : EIATTR_MAXREG_COUNT
	.align		4
        /*01bc*/ 	.byte	0x03, 0x1b
        /*01be*/ 	.short	0x00ff


	//----- nvinfo : EIATTR_NUM_BARRIERS
	.align		4
        /*01c0*/ 	.byte	0x02, 0x4c
        /*01c2*/ 	.byte	0x01
	.zero		1


	//----- nvinfo : EIATTR_INT_WARP_WIDE_INSTR_OFFSETS
	.align		4
        /*01c4*/ 	.byte	0x04, 0x31
        /*01c6*/ 	.short	(.L_73 - .L_72)


	//   ....[0]....
.L_72:
        /*01c8*/ 	.word	0x000011b0


	//   ....[1]....
        /*01cc*/ 	.word	0x000011c0


	//   ....[2]....
        /*01d0*/ 	.word	0x00001590


	//   ....[3]....
        /*01d4*/ 	.word	0x000016f0


	//   ....[4]....
        /*01d8*/ 	.word	0x00003750


	//   ....[5]....
        /*01dc*/ 	.word	0x00006e50


	//   ....[6]....
        /*01e0*/ 	.word	0x00006ea0


	//----- nvinfo : EIATTR_COOP_GROUP_MASK_REGIDS
	.align		4
.L_73:
        /*01e4*/ 	.byte	0x04, 0x29
        /*01e6*/ 	.short	(.L_75 - .L_74)


	//   ....[0]....
.L_74:
        /*01e8*/ 	.word	0xffffffff


	//   ....[1]....
        /*01ec*/ 	.word	0xffffffff


	//   ....[2]....
        /*01f0*/ 	.word	0xffffffff


	//   ....[3]....
        /*01f4*/ 	.word	0xffffffff


	//----- nvinfo : EIATTR_COOP_GROUP_INSTR_OFFSETS
	.align		4
.L_75:
        /*01f8*/ 	.byte	0x04, 0x28
        /*01fa*/ 	.short	(.L_77 - .L_76)


	//   ....[0]....
.L_76:
        /*01fc*/ 	.word	0x00000060


	//   ....[1]....
        /*0200*/ 	.word	0x00000320


	//   ....[2]....
        /*0204*/ 	.word	0x00006ce0


	//   ....[3]....
        /*0208*/ 	.word	0x00006f50


	//----- nvinfo : EIATTR_VRC_CTA_INIT_COUNT
	.align		4
.L_77:
        /*020c*/ 	.byte	0x02, 0x4a
        /*020e*/ 	.byte	0x80
	.zero		1


	//----- nvinfo : EIATTR_MBARRIER_INSTR_OFFSETS
	.align		4
        /*0210*/ 	.byte	0x04, 0x39
        /*0212*/ 	.short	(.L_79 - .L_78)


	//   ....[0]....
.L_78:
        /*0214*/ 	.word	0x000014c0
        /*0218*/ 	.word	0x000000ff
        /*021c*/ 	.word	0x00003800
        /*0220*/ 	.short	0x0100
        /*0222*/ 	.byte	0x0b
	.zero		1


	//   ....[1]....
        /*0224*/ 	.word	0x000016d0
        /*0228*/ 	.word	0x000000ff
        /*022c*/ 	.word	0x00003808
        /*0230*/ 	.short	0x0100
        /*0232*/ 	.byte	0x0b
	.zero		1


	//   ....[2]....
        /*0234*/ 	.word	0x000017c0
        /*0238*/ 	.word	0x000000ff
        /*023c*/ 	.word	0x00002800
        /*0240*/ 	.short	0x0100
        /*0242*/ 	.byte	0x0b
	.zero		1


	//   ....[3]....
        /*0244*/ 	.word	0x000019a0
        /*0248*/ 	.word	0x000000ff
        /*024c*/ 	.word	0x00002800
        /*0250*/ 	.short	0x010a
        /*0252*/ 	.byte	0x0b
	.zero		1


	//   ....[4]....
        /*0254*/ 	.word	0x00001ae0
        /*0258*/ 	.word	0x000000ff
        /*025c*/ 	.word	0x00002800
        /*0260*/ 	.short	0x0108
        /*0262*/ 	.byte	0x0b
	.zero		1


	//   ....[5]....
        /*0264*/ 	.word	0x00003ab0
        /*0268*/ 	.word	0x000000ff
        /*026c*/ 	.word	0x00003810
        /*0270*/ 	.short	0x0100
        /*0272*/ 	.byte	0x0b
	.zero		1


	//   ....[6]....
        /*0274*/ 	.word	0x00003bd0
        /*0278*/ 	.word	0x000000ff
        /*027c*/ 	.word	0x00003810
        /*0280*/ 	.short	0x010a
        /*0282*/ 	.byte	0x0b
	.zero		1


	//   ....[7]....
        /*0284*/ 	.word	0x00003ec0
        /*0288*/ 	.word	0x000000ff
        /*028c*/ 	.word	0x00003810
        /*0290*/ 	.short	0x0108
        /*0292*/ 	.byte	0x0b
	.zero		1


	//   ....[8]....
        /*0294*/ 	.word	0x00004080
        /*0298*/ 	.word	0x000000ff
        /*029c*/ 	.word	0x00000000
        /*02a0*/ 	.short	0x010a
        /*02a2*/ 	.byte	0x1c
	.zero		1


	//   ....[9]....
        /*02a4*/ 	.word	0x000057d0
        /*02a8*/ 	.word	0x000000ff
        /*02ac*/ 	.word	0x00000000
        /*02b0*/ 	.short	0x010a
        /*02b2*/ 	.byte	0x1c
	.zero		1


	//   ....[10]....
        /*02b4*/ 	.word	0x00005910
        /*02b8*/ 	.word	0x000000ff
        /*02bc*/ 	.word	0x00003800
        /*02c0*/ 	.short	0x0108
        /*02c2*/ 	.byte	0x0b
	.zero		1


	//   ....[11]....
        /*02c4*/ 	.word	0x00005a00
        /*02c8*/ 	.word	0x000000ff
        /*02cc*/ 	.word	0x00003808
        /*02d0*/ 	.short	0x0108
        /*02d2*/ 	.byte	0x0b
	.zero		1


	//   ....[12]....
        /*02d4*/ 	.word	0x00006f70
        /*02d8*/ 	.word	0x000000ff
        /*02dc*/ 	.word	0x00002800
        /*02e0*/ 	.short	0x010a
        /*02e2*/ 	.byte	0x0b
	.zero		1


	//   ....[13]....
        /*02e4*/ 	.word	0x00006fa0
        /*02e8*/ 	.word	0x000000ff
        /*02ec*/ 	.word	0x00003810
        /*02f0*/ 	.short	0x010a
        /*02f2*/ 	.byte	0x0b
	.zero		1


	//   ....[14]....
        /*02f4*/ 	.word	0x00006fd0
        /*02f8*/ 	.word	0x000000ff
        /*02fc*/ 	.word	0x00000000
        /*0300*/ 	.short	0x010a
        /*0302*/ 	.byte	0x1c
	.zero		1


	//   ....[15]....
        /*0304*/ 	.word	0x00007000
        /*0308*/ 	.word	0x000000ff
        /*030c*/ 	.word	0x00000000
        /*0310*/ 	.short	0x010a
        /*0312*/ 	.byte	0x1c
	.zero		1


	//----- nvinfo : EIATTR_NUM_MBARRIERS
	.align		4
.L_79:
        /*0314*/ 	.byte	0x03, 0x38
        /*0316*/ 	.short	0xffff


	//----- nvinfo : EIATTR_EXIT_INSTR_OFFSETS
	.align		4
        /*0318*/ 	.byte	0x04, 0x1c
        /*031a*/ 	.short	(.L_81 - .L_80)


	//   ....[0]....
.L_80:
        /*031c*/ 	.word	0x00006f60


	//----- nvinfo : EIATTR_REQNTID
	.align		4
.L_81:
        /*0320*/ 	.byte	0x04, 0x10
        /*0322*/ 	.short	(.L_83 - .L_82)
.L_82:
        /*0324*/ 	.word	0x00000080
        /*0328*/ 	.word	0x00000001
        /*032c*/ 	.word	0x00000001


	//----- nvinfo : EIATTR_CRS_STACK_SIZE
	.align		4
.L_83:
        /*0330*/ 	.byte	0x04, 0x1e
        /*0332*/ 	.short	(.L_85 - .L_84)
.L_84:
        /*0334*/ 	.word	0x00000000


	//----- nvinfo : EIATTR_CBANK_PARAM_SIZE
	.align		4
.L_85:
        /*0338*/ 	.byte	0x03, 0x19
        /*033a*/ 	.short	0x0088


	//----- nvinfo : EIATTR_PARAM_CBANK
	.align		4
        /*033c*/ 	.byte	0x04, 0x0a
        /*033e*/ 	.short	(.L_87 - .L_86)
	.align		4
.L_86:
        /*0340*/ 	.word	index@(.nv.constant0.attn_fwd)
        /*0344*/ 	.short	0x0380
        /*0346*/ 	.short	0x0088


	//----- nvinfo : EIATTR_SW_WAR
	.align		4
.L_87:
        /*0348*/ 	.byte	0x04, 0x36
        /*034a*/ 	.short	(.L_89 - .L_88)
.L_88:
        /*034c*/ 	.word	0x00000008
.L_89:


//--------------------- .nv.compat                --------------------------
	.section	.nv.compat,"",@"SHT_CUDA_COMPAT_INFO"
	.align	4
        /*0000*/ 	.byte	0x02, 0x02, 0x02, 0x00, 0x02, 0x05, 0x05, 0x00, 0x02, 0x03, 0x00, 0x00, 0x02, 0x06, 0x01, 0x00


//--------------------- .nv.callgraph             --------------------------
	.section	.nv.callgraph,"",@"SHT_CUDA_CALLGRAPH"
	.align	4
	.sectionentsize	8
	.align		4
        /*0000*/ 	.word	0x00000000
	.align		4
        /*0004*/ 	.word	0xffffffff
	.align		4
        /*0008*/ 	.word	0x00000000
	.align		4
        /*000c*/ 	.word	0xfffffffe
	.align		4
        /*0010*/ 	.word	0x00000000
	.align		4
        /*0014*/ 	.word	0xfffffffd
	.align		4
        /*0018*/ 	.word	0x00000000
	.align		4
        /*001c*/ 	.word	0xfffffffc


//--------------------- .nv.constant4             --------------------------
	.section	.nv.constant4,"a",@progbits
	.align	8
	.align		8
.nv.constant4:
        /*0000*/ 	.dword	_$_str


//--------------------- .text.attn_fwd            --------------------------
	.section	.text.attn_fwd,"ax",@progbits
	.align	128
        .global         attn_fwd
        .type           attn_fwd,@function
        .size           attn_fwd,(.L_x_31 - attn_fwd)
        .other          attn_fwd,@"STO_CUDA_ENTRY STV_DEFAULT"
attn_fwd:
.text.attn_fwd:
[----:B------:R-:W0:Y:S01]  /*0000*/  LDC R1, c[0x0][0x37c] ;  /* 0x0000df00ff017b82 */ /* 0x000e220000000800 */
[----:B------:R-:W1:Y:S02]  /*0010*/  S2R R0, SR_TID.X ;  /* 0x0000000000007919 */ /* 0x000e640000002100 */
[----:B-1----:R-:W-:-:S04]  /*0020*/  ISETP.GE.U32.AND P0, PT, R0, 0x20, PT ;  /* 0x000000200000780c */ /* 0x002fc80003f06070 */
[----:B------:R-:W-:-:S09]  /*0030*/  P2R R2, PR, RZ, 0x1 ;  /* 0x00000001ff027803 */ /* 0x000fd20000000000 */
[----:B------:R-:W-:Y:S05]  /*0040*/  @P0 BRA `(.L_x_0) ;  /* 0x0000000000b80947 */ /* 0x000fea0003800000 */
[----:B------:R-:W1:Y:S01]  /*0050*/  S2UR UR6, SR_CgaCtaId ;  /* 0x00000000000679c3 */ /* 0x000e620000008800 */
[----:B------:R-:W-:Y:S01]  /*0060*/  NOP ;  /* 0x0000000000007918 */ /* 0x000fe20000000000 */
[----:B------:R-:W-:Y:S02]  /*0070*/  UMOV UR4, 0x40 ;  /* 0x0000004000047882 */ /* 0x000fe40000000000 */
[----:B-1----:R-:W-:-:S09]  /*0080*/  ULEA UR4, UR6, UR4, 0x18 ;  /* 0x0000000406047291 */ /* 0x002fd2000f8ec0ff */
[----:B------:R-:W1:Y:S01]  /*0090*/  LDS.U8 R2, [UR4] ;  /* 0x00000004ff027984 */ /* 0x000e620008000000 */
[----:B------:R-:W-:Y:S02]  /*00a0*/  UMOV UR4, 0x400 ;  /* 0x0000040000047882 */ /* 0x000fe40000000000 */
[----:B------:R-:W-:Y:S01]  /*00b0*/  ULEA UR4, UR6, UR4, 0x18 ;  /* 0x0000000406047291 */ /* 0x000fe2000f8ec0ff */
[----:B-1----:R-:W-:-:S13]  /*00c0*/  ISETP.NE.AND P0, PT, R2, RZ, PT ;  /* 0x000000ff0200720c */ /* 0x002fda0003f05270 */
[----:B------:R-:W-:Y:S05]  /*00d0*/  @P0 BRA `(.L_x_1) ;  /* 0x00000000007c0947 */ /* 0x000fea0003800000 */
[----:B------:R-:W-:-:S13]  /*00e0*/  ELECT P0, URZ, PT ;  /* 0x0000000000ff782f */ /* 0x000fda0003800000 */
[----:B------:R-:W-:Y:S05]  /*00f0*/  @!P0 BRA `(.L_x_2) ;  /* 0x0000000000848947 */ /* 0x000fea0003800000 */
[----:B------:R-:W-:Y:S01]  /*0100*/  UMOV UR5, 0x4 ;  /* 0x0000000400057882 */ /* 0x000fe20000000000 */
[----:B------:R-:W-:Y:S02]  /*0110*/  IMAD.MOV.U32 R5, RZ, RZ, 0x1 ;  /* 0x00000001ff057424 */ /* 0x000fe400078e00ff */
[----:B------:R-:W-:Y:S02]  /*0120*/  IMAD.MOV.U32 R3, RZ, RZ, 0xf ;  /* 0x0000000fff037424 */ /* 0x000fe400078e00ff */
[----:B------:R-:W-:Y:S04]  /*0130*/  DEPBAR.LE SB1, 0x36 ;  /* 0x00009d800000791a */ /* 0x000fe80000000000 */
[----:B------:R-:W1:Y:S02]  /*0140*/  UTCATOMSWS.FIND_AND_SET.ALIGN UP0, UR5, UR5 ;  /* 0x00000005000575e3 */ /* 0x000e640008000800 */
[----:B-1----:R-:W-:-:S04]  /*0150*/  PLOP3.LUT P0, PT, PT, PT, UP0, 0x80, 0x8 ;  /* 0x000000000008781c */ /* 0x002fc80003f0f008 */
[----:B------:R-:W-:-:S04]  /*0160*/  SEL R2, RZ, 0xffffffff, !P0 ;  /* 0xffffffffff027807 */ /* 0x000fc80004000000 */
[----:B------:R-:W-:Y:S01]  /*0170*/  ISETP.NE.AND P0, PT, R2, RZ, PT ;  /* 0x000000ff0200720c */ /* 0x000fe20003f05270 */
[----:B------:R-:W-:-:S12]  /*0180*/  IMAD.U32 R2, RZ, RZ, UR5 ;  /* 0x00000005ff027e24 */ /* 0x000fd8000f8e00ff */
[----:B------:R-:W-:Y:S05]  /*0190*/  @P0 BRA `(.L_x_3) ;  /* 0x0000000000240947 */ /* 0x000fea0003800000 */
.L_x_4:
[----:B------:R-:W-:Y:S05]  /*01a0*/  NANOSLEEP 0x64 ;  /* 0x000000640000795d */ /* 0x000fea0003800000 */
[----:B------:R-:W-:-:S05]  /*01b0*/  UMOV UR5, 0x4 ;  /* 0x0000000400057882 */ /* 0x000fca0000000000 */
[----:B------:R-:W-:Y:S04]  /*01c0*/  DEPBAR.LE SB1, 0x36 ;  /* 0x00009d800000791a */ /* 0x000fe80000000000 */
[----:B------:R-:W1:Y:S02]  /*01d0*/  UTCATOMSWS.FIND_AND_SET.ALIGN UP0, UR5, UR5 ;  /* 0x00000005000575e3 */ /* 0x000e640008000800 */
[----:B-1----:R-:W-:-:S04]  /*01e0*/  PLOP3.LUT P0, PT, PT, PT, UP0, 0x80, 0x8 ;  /* 0x000000000008781c */ /* 0x002fc80003f0f008 */
[----:B------:R-:W-:-:S04]  /*01f0*/  SEL R2, RZ, 0xffffffff, !P0 ;  /* 0xffffffffff027807 */ /* 0x000fc80004000000 */
[----:B------:R-:W-:Y:S02]  /*0200*/  ISETP.NE.AND P0, PT, R2, RZ, PT ;  /* 0x000000ff0200720c */ /* 0x000fe40003f05270 */
[----:B------:R-:W-:-:S11]  /*0210*/  MOV R2, UR5 ;  /* 0x0000000500027c02 */ /* 0x000fd60008000f00 */
[----:B------:R-:W-:Y:S05]  /*0220*/  @!P0 BRA `(.L_x_4) ;  /* 0xfffffffc00dc8947 */ /* 0x000fea000383ffff */
.L_x_3:
[C---:B------:R-:W-:Y:S01]  /*0230*/  VIADD R4, R2.reuse, 0x10 ;  /* 0x0000001002047836 */ /* 0x040fe20000000000 */
[----:B------:R-:W-:Y:S01]  /*0240*/  UMOV UR5, 0x50 ;  /* 0x0000005000057882 */ /* 0x000fe20000000000 */
[----:B------:R-:W-:Y:S01]  /*0250*/  SHF.L.U32 R3, R3, R2, RZ ;  /* 0x0000000203037219 */ /* 0x000fe200000006ff */
[----:B------:R-:W-:Y:S01]  /*0260*/  ULEA UR5, UR6, UR5, 0x18 ;  /* 0x0000000506057291 */ /* 0x000fe2000f8ec0ff */
[----:B------:R-:W-:Y:S01]  /*0270*/  IMAD.SHL.U32 R2, R2, 0x20, RZ ;  /* 0x0000002002027824 */ /* 0x000fe200078e00ff */
[----:B------:R-:W-:-:S04]  /*0280*/  SHF.L.U32 R4, R5, R4, RZ ;  /* 0x0000000405047219 */ /* 0x000fc800000006ff */
[----:B------:R-:W-:-:S05]  /*0290*/  LOP3.LUT R3, R4, R3, RZ, 0xfc, !PT ;  /* 0x0000000304037212 */ /* 0x000fca00078efcff */
[----:B------:R1:W-:Y:S04]  /*02a0*/  ATOMS.OR RZ, [UR5], R3 ;  /* 0x00000003ffff798c */ /* 0x0003e8000b000005 */
[----:B------:R1:W-:Y:S01]  /*02b0*/  STS [UR4], R2 ;  /* 0x00000002ff007988 */ /* 0x0003e20008000804 */
[----:B------:R-:W-:Y:S05]  /*02c0*/  BRA `(.L_x_2) ;  /* 0x0000000000107947 */ /* 0x000fea0003800000 */
.L_x_1:
[----:B------:R-:W-:Y:S01]  /*02d0*/  IMAD.MOV.U32 R3, RZ, RZ, -0x1 ;  /* 0xffffffffff037424 */ /* 0x000fe200078e00ff */
[----:B------:R-:W-:-:S04]  /*02e0*/  MOV R2, 0x310 ;  /* 0x0000031000027802 */ /* 0x000fc80000000f00 */
[----:B------:R1:W-:Y:S03]  /*02f0*/  STS [UR4], R3 ;  /* 0x00000003ff007988 */ /* 0x0003e60008000804 */
[----:B01----:R-:W-:Y:S05]  /*0300*/  CALL.REL.NOINC `($__internal_1_$__cuda_sm10x_tcgen05_guardrail_trap_phase_invalid_during_alloc) ;  /* 0x0000006c00547944 */ /* 0x003fea0003c00000 */
.L_x_2:
[----:B------:R-:W-:Y:S05]  /*0310*/  WARPSYNC.ALL ;  /* 0x0000000000007948 */ /* 0x000fea0003800000 */
[----:B------:R-:W-:Y:S01]  /*0320*/  NOP ;  /* 0x0000000000007918 */ /* 0x000fe20000000000 */
.L_x_0:
[----:B------:R-:W2:Y:S01]  /*0330*/  S2R R41, SR_CTAID.X ;  /* 0x0000000000297919 */ /* 0x000ea20000002500 */
[----:B------:R-:W3:Y:S01]  /*0340*/  S2UR UR10, SR_CTAID.Y ;  /* 0x00000000000a79c3 */ /* 0x000ee20000002600 */
[----:B------:R-:W3:Y:S01]  /*0350*/  LDCU.64 UR4, c[0x0][0x3b0] ;  /* 0x00007600ff0477ac */ /* 0x000ee20008000a00 */
[----:B------:R-:W-:Y:S01]  /*0360*/  UMOV UR11, 0x400 ;  /* 0x00000400000b7882 */ /* 0x000fe20000000000 */
[----:B------:R-:W4:Y:S05]  /*0370*/  LDCU.64 UR24, c[0x0][0x358] ;  /* 0x00006b00ff1877ac */ /* 0x000f2a0008000a00 */
[----:B------:R-:W1:Y:S08]  /*0380*/  LDC.64 R6, c[0x0][0x380] ;  /* 0x0000e000ff067b82 */ /* 0x000e700000000a00 */
[----:B------:R-:W0:Y:S08]  /*0390*/  LDC R75, c[0x0][0x3b8] ;  /* 0x0000ee00ff4b7b82 */ /* 0x000e300000000800 */
[----:B------:R-:W0:Y:S01]  /*03a0*/  S2UR UR6, SR_CgaCtaId ;  /* 0x00000000000679c3 */ /* 0x000e220000008800 */
[----:B---3--:R-:W-:-:S04]  /*03b0*/  UIMAD UR4, UR10, UR4, URZ ;  /* 0x000000040a0472a4 */ /* 0x008fc8000f8e02ff */
[----:B------:R-:W-:Y:S01]  /*03c0*/  USHF.L.U32 UR7, UR4, 0x1, URZ ;  /* 0x0000000104077899 */ /* 0x000fe200080006ff */
[----:B--2---:R-:W-:-:S04]  /*03d0*/  SHF.L.U32 R41, R41, 0x7, RZ ;  /* 0x0000000729297819 */ /* 0x004fc800000006ff */
[----:B-1----:R-:W-:-:S05]  /*03e0*/  LOP3.LUT R2, R41, 0x7f, R0, 0xf8, !PT ;  /* 0x0000007f29027812 */ /* 0x002fca00078ef800 */
[----:B------:R-:W-:Y:S01]  /*03f0*/  IMAD R3, R2, UR5, RZ ;  /* 0x0000000502037c24 */ /* 0x000fe2000f8e02ff */
[----:B------:R-:W-:Y:S01]  /*0400*/  UIMAD.WIDE UR4, UR4, 0x2, URZ ;  /* 0x00000002040478a5 */ /* 0x000fe2000f8e02ff */
[----:B0-----:R-:W-:Y:S02]  /*0410*/  IMAD.SHL.U32 R17, R75, 0x8, RZ ;  /* 0x000000084b117824 */ /* 0x001fe400078e00ff */
[C---:B------:R-:W-:Y:S02]  /*0420*/  IMAD.SHL.U32 R37, R3.reuse, 0x2, RZ ;  /* 0x0000000203257824 */ /* 0x040fe400078e00ff */
[----:B------:R-:W-:Y:S01]  /*0430*/  IMAD.HI R4, R3, 0x2, RZ ;  /* 0x0000000203047827 */ /* 0x000fe200078e02ff */
[----:B------:R-:W-:Y:S01]  /*0440*/  SHF.L.U32 R5, R75, 0x1, RZ ;  /* 0x000000014b057819 */ /* 0x000fe200000006ff */
[----:B------:R-:W-:Y:S01]  /*0450*/  ULEA UR11, UR6, UR11, 0x18 ;  /* 0x0000000b060b7291 */ /* 0x000fe2000f8ec0ff */
[----:B------:R-:W-:Y:S01]  /*0460*/  BAR.SYNC.DEFER_BLOCKING 0x0 ;  /* 0x0000000000007b1d */ /* 0x000fe20000010000 */
[----:B------:R-:W-:Y:S01]  /*0470*/  IADD3 R36, P0, P1, R37, UR7, R6 ;  /* 0x0000000725247c10 */ /* 0x000fe2000f91e006 */
[----:B------:R-:W-:-:S02]  /*0480*/  IMAD R33, R75, 0x30, RZ ;  /* 0x000000304b217824 */ /* 0x000fc400078e02ff */
[C---:B------:R-:W-:Y:S01]  /*0490*/  IMAD.SHL.U32 R19, R75.reuse, 0x10, RZ ;  /* 0x000000104b137824 */ /* 0x040fe200078e00ff */
[----:B------:R-:W-:Y:S01]  /*04a0*/  IADD3.X R37, PT, PT, R4, UR5, R7, P0, P1 ;  /* 0x0000000504257c10 */ /* 0x000fe200087e2407 */
[C---:B------:R-:W-:Y:S01]  /*04b0*/  IMAD R23, R75.reuse, 0xc, RZ ;  /* 0x0000000c4b177824 */ /* 0x040fe200078e02ff */
[CC--:B------:R-:W-:Y:S01]  /*04c0*/  LEA R38, P5, R75.reuse, R36.reuse, 0x4 ;  /* 0x000000244b267211 */ /* 0x0c0fe200078a20ff */
[C---:B------:R-:W-:Y:S01]  /*04d0*/  IMAD R25, R75.reuse, 0x18, RZ ;  /* 0x000000184b197824 */ /* 0x040fe200078e02ff */
[CC--:B------:R-:W-:Y:S01]  /*04e0*/  LEA R32, P4, R75.reuse, R36.reuse, 0x5 ;  /* 0x000000244b207211 */ /* 0x0c0fe200078828ff */
[----:B------:R-:W-:Y:S01]  /*04f0*/  IMAD R21, R75, 0x22, RZ ;  /* 0x000000224b157824 */ /* 0x000fe200078e02ff */
[-C--:B------:R-:W-:Y:S01]  /*0500*/  IADD3 R10, P3, PT, R33, R36.reuse, RZ ;  /* 0x00000024210a7210 */ /* 0x080fe20007f7e0ff */
[----:B------:R-:W-:Y:S01]  /*0510*/  IMAD R11, R75, 0x6, RZ ;  /* 0x000000064b0b7824 */ /* 0x000fe200078e02ff */
[-C--:B------:R-:W-:Y:S01]  /*0520*/  LEA.HI.X.SX32 R39, R17, R37.reuse, 0x1, P5 ;  /* 0x0000002511277211 */ /* 0x080fe200028f0eff */
[----:B------:R-:W-:Y:S01]  /*0530*/  IMAD R27, R75, 0x24, RZ ;  /* 0x000000244b1b7824 */ /* 0x000fe200078e02ff */
[-C--:B------:R-:W-:Y:S01]  /*0540*/  IADD3 R20, P5, PT, R23, R36.reuse, RZ ;  /* 0x0000002417147210 */ /* 0x080fe20007fbe0ff */
[----:B------:R-:W-:Y:S01]  /*0550*/  IMAD R35, R75, 0xa, RZ ;  /* 0x0000000a4b237824 */ /* 0x000fe200078e02ff */
[-C--:B------:R-:W-:Y:S01]  /*0560*/  LEA.HI.X.SX32 R33, R19, R37.reuse, 0x1, P4 ;  /* 0x0000002513217211 */ /* 0x080fe200020f0eff */
[----:B------:R-:W-:Y:S01]  /*0570*/  IMAD R29, R75, 0x26, RZ ;  /* 0x000000264b1d7824 */ /* 0x000fe200078e02ff */
[-C--:B------:R-:W-:Y:S01]  /*0580*/  IADD3 R22, P4, PT, R25, R36.reuse, RZ ;  /* 0x0000002419167210 */ /* 0x080fe20007f9e0ff */
[----:B------:R-:W-:Y:S01]  /*0590*/  IMAD R7, R75, 0x3, RZ ;  /* 0x000000034b077824 */ /* 0x000fe200078e02ff */
[-C--:B------:R-:W-:Y:S01]  /*05a0*/  IADD3 R4, P2, PT, R21, R36.reuse, RZ ;  /* 0x0000002415047210 */ /* 0x080fe20007f5e0ff */
[----:B------:R-:W-:Y:S01]  /*05b0*/  IMAD.SHL.U32 R9, R75, 0x4, RZ ;  /* 0x000000044b097824 */ /* 0x000fe200078e00ff */
[-C--:B------:R-:W-:Y:S01]  /*05c0*/  LEA.HI.X.SX32 R21, R11, R37.reuse, 0x1, P5 ;  /* 0x000000250b157211 */ /* 0x080fe200028f0eff */
[----:B------:R-:W-:Y:S01]  /*05d0*/  IMAD R47, R75, 0xe, RZ ;  /* 0x0000000e4b2f7824 */ /* 0x000fe200078e02ff */
[-C--:B------:R-:W-:Y:S01]  /*05e0*/  IADD3 R18, P0, PT, R11, R36.reuse, RZ ;  /* 0x000000240b127210 */ /* 0x080fe20007f1e0ff */
[----:B------:R-:W-:Y:S01]  /*05f0*/  IMAD R53, R75, 0x12, RZ ;  /* 0x000000124b357824 */ /* 0x000fe200078e02ff */
[-C--:B------:R-:W-:Y:S01]  /*0600*/  IADD3 R24, P5, PT, R5, R36.reuse, RZ ;  /* 0x0000002405187210 */ /* 0x080fe20007fbe0ff */
[----:B------:R-:W-:Y:S01]  /*0610*/  IMAD R13, R75, 0x5, RZ ;  /* 0x000000054b0d7824 */ /* 0x000fe200078e02ff */
[-C--:B------:R-:W-:Y:S01]  /*0620*/  LEA.HI.X.SX32 R23, R23, R37.reuse, 0x1, P4 ;  /* 0x0000002517177211 */ /* 0x080fe200020f0eff */
[C---:B------:R-:W-:Y:S01]  /*0630*/  IMAD R15, R75.reuse, 0x7, RZ ;  /* 0x000000074b0f7824 */ /* 0x040fe200078e02ff */
[CC--:B------:R-:W-:Y:S01]  /*0640*/  LEA R26, P4, R75.reuse, R36.reuse, 0x2 ;  /* 0x000000244b1a7211 */ /* 0x0c0fe200078810ff */
[----:B------:R-:W-:Y:S01]  /*0650*/  IMAD R57, R75, 0x14, RZ ;  /* 0x000000144b397824 */ /* 0x000fe200078e02ff */
[-C--:B------:R-:W-:Y:S01]  /*0660*/  LEA.HI.X.SX32 R11, R25, R37.reuse, 0x1, P3 ;  /* 0x00000025190b7211 */ /* 0x080fe200018f0eff */
[----:B------:R-:W0:Y:S01]  /*0670*/  LDS R68, [UR11] ;  /* 0x0000000bff447984 */ /* 0x000e220008000800 */
[CC--:B------:R-:W-:Y:S01]  /*0680*/  LEA R28, P3, R75.reuse, R36.reuse, 0x3 ;  /* 0x000000244b1c7211 */ /* 0x0c0fe200078618ff */
[----:B------:R-:W-:Y:S01]  /*0690*/  IMAD R31, R75, 0x9, RZ ;  /* 0x000000094b1f7824 */ /* 0x000fe200078e02ff */
[----:B------:R-:W-:Y:S01]  /*06a0*/  IADD3 R6, P1, PT, R27, R36, RZ ;  /* 0x000000241b067210 */ /* 0x000fe20007f3e0ff */
[----:B------:R-:W-:Y:S01]  /*06b0*/  IMAD R61, R75, 0x16, RZ ;  /* 0x000000164b3d7824 */ /* 0x000fe200078e02ff */
[-C--:B------:R-:W-:Y:S01]  /*06c0*/  LEA.HI.X.SX32 R19, R7, R37.reuse, 0x1, P0 ;  /* 0x0000002507137211 */ /* 0x080fe200000f0eff */
[----:B------:R-:W-:Y:S01]  /*06d0*/  BAR.SYNC.DEFER_BLOCKING 0x0 ;  /* 0x0000000000007b1d */ /* 0x000fe20000010000 */
[----:B------:R-:W-:-:S02]  /*06e0*/  LEA.HI.X.SX32 R25, R75, R37, 0x1, P5 ;  /* 0x000000254b197211 */ /* 0x000fc400028f0eff */
[-C--:B------:R-:W-:Y:S02]  /*06f0*/  IADD3 R8, P0, PT, R29, R36.reuse, RZ ;  /* 0x000000241d087210 */ /* 0x080fe40007f1e0ff */
        /* <DEDUP_REMOVED lines=36> */
[-C--:B------:R-:W-:Y:S01]  /*0940*/  LEA.HI.X.SX32 R47, R49, R37.reuse, 0x1, P4 ;  /* 0x00000025312f7211 */ /* 0x080fe200020f0eff */
[----:B------:R-:W-:Y:S01]  /*0950*/  IMAD R69, R75, 0x1b, RZ ;  /* 0x0000001b4b457824 */ /* 0x000fe200078e02ff */
[-C--:B------:R-:W-:Y:S01]  /*0960*/  IADD3 R50, P5, PT, R79, R36.reuse, RZ ;  /* 0x000000244f327210 */ /* 0x080fe20007fbe0ff */
[----:B----4-:R-:W5:Y:S01]  /*0970*/  LDG.E.U16 R32, desc[UR24][R32.64] ;  /* 0x0000001820207981 */ /* 0x010f62000c1e1500 */
[----:B------:R-:W-:Y:S01]  /*0980*/  IADD3 R52, P4, PT, R81, R36, RZ ;  /* 0x0000002451347210 */ /* 0x000fe20007f9e0ff */
[----:B------:R-:W-:Y:S01]  /*0990*/  IMAD R91, R75, 0x38, RZ ;  /* 0x000000384b5b7824 */ /* 0x000fe200078e02ff */
[-C--:B------:R-:W-:Y:S01]  /*09a0*/  LEA.HI.X.SX32 R5, R51, R37.reuse, 0x1, P2 ;  /* 0x0000002533057211 */ /* 0x080fe200010f0eff */
[----:B------:R-:W5:Y:S01]  /*09b0*/  LDG.E.U16 R26, desc[UR24][R26.64] ;  /* 0x000000181a1a7981 */ /* 0x000f62000c1e1500 */
[-C--:B------:R-:W-:Y:S01]  /*09c0*/  LEA.HI.X.SX32 R7, R53, R37.reuse, 0x1, P1 ;  /* 0x0000002535077211 */ /* 0x080fe200008f0eff */
[----:B------:R-:W1:Y:S01]  /*09d0*/  LDCU UR4, c[0x0][0x3c8] ;  /* 0x00007900ff0477ac */ /* 0x000e620008000800 */
[-C--:B------:R-:W-:Y:S01]  /*09e0*/  LEA.HI.X.SX32 R9, R55, R37.reuse, 0x1, P0 ;  /* 0x0000002537097211 */ /* 0x080fe200000f0eff */
[----:B------:R-:W5:Y:S01]  /*09f0*/  LDG.E.U16 R28, desc[UR24][R28.64] ;  /* 0x000000181c1c7981 */ /* 0x000f62000c1e1500 */
[----:B------:R-:W-:-:S02]  /*0a00*/  LEA.HI.X.SX32 R49, R57, R37, 0x1, P3 ;  /* 0x0000002539317211 */ /* 0x000fc400018f0eff */
[-C--:B------:R-:W-:Y:S01]  /*0a10*/  IADD3 R54, P2, PT, R83, R36.reuse, RZ ;  /* 0x0000002453367210 */ /* 0x080fe20007f5e0ff */
[----:B------:R-:W5:Y:S01]  /*0a20*/  LDG.E.U16 R42, desc[UR24][R42.64] ;  /* 0x000000182a2a7981 */ /* 0x000f62000c1e1500 */
[-C--:B------:R-:W-:Y:S02]  /*0a30*/  IADD3 R56, P1, PT, R85, R36.reuse, RZ ;  /* 0x0000002455387210 */ /* 0x080fe40007f3e0ff */
[-C--:B------:R-:W-:Y:S01]  /*0a40*/  IADD3 R58, P0, PT, R87, R36.reuse, RZ ;  /* 0x00000024573a7210 */ /* 0x080fe20007f1e0ff */
[----:B------:R-:W5:Y:S01]  /*0a50*/  LDG.E.U16 R44, desc[UR24][R44.64] ;  /* 0x000000182c2c7981 */ /* 0x000f62000c1e1500 */
[----:B------:R-:W-:Y:S02]  /*0a60*/  IADD3 R60, P3, PT, R89, R36, RZ ;  /* 0x00000024593c7210 */ /* 0x000fe40007f7e0ff */
[-C--:B------:R-:W-:Y:S01]  /*0a70*/  LEA.HI.X.SX32 R51, R59, R37.reuse, 0x1, P5 ;  /* 0x000000253b337211 */ /* 0x080fe200028f0eff */
[----:B------:R-:W5:Y:S01]  /*0a80*/  LDG.E.U16 R46, desc[UR24][R46.64] ;  /* 0x000000182e2e7981 */ /* 0x000f62000c1e1500 */
[----:B------:R-:W-:-:S02]  /*0a90*/  LEA.HI.X.SX32 R53, R61, R37, 0x1, P4 ;  /* 0x000000253d357211 */ /* 0x000fc400020f0eff */
[-C--:B------:R-:W-:Y:S01]  /*0aa0*/  LEA.HI.X.SX32 R55, R63, R37.reuse, 0x1, P2 ;  /* 0x000000253f377211 */ /* 0x080fe200010f0eff */
[----:B------:R-:W5:Y:S01]  /*0ab0*/  LDG.E.U16 R48, desc[UR24][R48.64] ;  /* 0x0000001830307981 */ /* 0x000f62000c1e1500 */
[-C--:B------:R-:W-:Y:S02]  /*0ac0*/  LEA.HI.X.SX32 R57, R65, R37.reuse, 0x1, P1 ;  /* 0x0000002541397211 */ /* 0x080fe400008f0eff */
[-C--:B------:R-:W-:Y:S01]  /*0ad0*/  LEA.HI.X.SX32 R59, R67, R37.reuse, 0x1, P0 ;  /* 0x00000025433b7211 */ /* 0x080fe200000f0eff */
[----:B------:R-:W5:Y:S01]  /*0ae0*/  LDG.E.U16 R50, desc[UR24][R50.64] ;  /* 0x0000001832327981 */ /* 0x000f62000c1e1500 */
[----:B------:R-:W-:-:S03]  /*0af0*/  LEA.HI.X.SX32 R61, R69, R37, 0x1, P3 ;  /* 0x00000025453d7211 */ /* 0x000fc600018f0eff */
[----:B------:R-:W5:Y:S04]  /*0b00*/  LDG.E.U16 R52, desc[UR24][R52.64] ;  /* 0x0000001834347981 */ /* 0x000f68000c1e1500 */
[----:B------:R-:W5:Y:S04]  /*0b10*/  LDG.E.U16 R54, desc[UR24][R54.64] ;  /* 0x0000001836367981 */ /* 0x000f68000c1e1500 */
[----:B------:R-:W5:Y:S04]  /*0b20*/  LDG.E.U16 R56, desc[UR24][R56.64] ;  /* 0x0000001838387981 */ /* 0x000f68000c1e1500 */
[----:B------:R-:W5:Y:S04]  /*0b30*/  LDG.E.U16 R58, desc[UR24][R58.64] ;  /* 0x000000183a3a7981 */ /* 0x000f68000c1e1500 */
[----:B------:R-:W5:Y:S04]  /*0b40*/  LDG.E.U16 R60, desc[UR24][R60.64] ;  /* 0x000000183c3c7981 */ /* 0x000f68000c1e1500 */
[----:B------:R2:W5:Y:S01]  /*0b50*/  LDG.E.U16 R40, desc[UR24][R38.64] ;  /* 0x0000001826287981 */ /* 0x000562000c1e1500 */
[----:B------:R-:W-:Y:S01]  /*0b60*/  IADD3 R62, P5, PT, R91, R36, RZ ;  /* 0x000000245b3e7210 */ /* 0x000fe20007fbe0ff */
[----:B------:R-:W-:-:S02]  /*0b70*/  IMAD R93, R75, 0x3a, RZ ;  /* 0x0000003a4b5d7824 */ /* 0x000fc400078e02ff */
[----:B------:R-:W5:Y:S04]  /*0b80*/  LDG.E.U16 R18, desc[UR24][R18.64] ;  /* 0x0000001812127981 */ /* 0x000f68000c1e1500 */
[----:B------:R-:W5:Y:S01]  /*0b90*/  LDG.E.U16 R10, desc[UR24][R10.64] ;  /* 0x000000180a0a7981 */ /* 0x000f62000c1e1500 */
[----:B--2---:R-:W2:Y:S01]  /*0ba0*/  LDC.64 R38, c[0x0][0x3c0] ;  /* 0x0000f000ff267b82 */ /* 0x004ea20000000a00 */
[-C--:B------:R-:W-:Y:S01]  /*0bb0*/  LEA.HI.X.SX32 R63, R71, R37.reuse, 0x1, P5 ;  /* 0x00000025473f7211 */ /* 0x080fe200028f0eff */
[C---:B------:R-:W-:Y:S01]  /*0bc0*/  IMAD R95, R75.reuse, 0x3c, RZ ;  /* 0x0000003c4b5f7824 */ /* 0x040fe200078e02ff */
[----:B------:R3:W5:Y:S01]  /*0bd0*/  LDG.E.U16 R3, desc[UR24][R36.64] ;  /* 0x0000001824037981 */ /* 0x000762000c1e1500 */
[----:B------:R-:W-:Y:S01]  /*0be0*/  IMAD R65, R75, 0x1d, RZ ;  /* 0x0000001d4b417824 */ /* 0x000fe200078e02ff */
[-C--:B------:R-:W-:Y:S01]  /*0bf0*/  IADD3 R64, P4, PT, R93, R36.reuse, RZ ;  /* 0x000000245d407210 */ /* 0x080fe20007f9e0ff */
[----:B------:R-:W-:Y:S01]  /*0c00*/  IMAD R97, R75, 0x3e, RZ ;  /* 0x0000003e4b617824 */ /* 0x000fe200078e02ff */
[----:B------:R4:W5:Y:S01]  /*0c10*/  LDG.E.U16 R19, desc[UR24][R6.64] ;  /* 0x0000001806137981 */ /* 0x000962000c1e1500 */
[----:B------:R-:W0:Y:S01]  /*0c20*/  LDC.64 R70, c[0x0][0x388] ;  /* 0x0000e200ff467b82 */ /* 0x000e220000000a00 */
[----:B------:R-:W-:Y:S01]  /*0c30*/  IADD3 R66, P2, PT, R95, R36, RZ ;  /* 0x000000245f427210 */ /* 0x000fe20007f5e0ff */
[----:B------:R-:W-:Y:S01]  /*0c40*/  IMAD R75, R75, 0x1f, RZ ;  /* 0x0000001f4b4b7824 */ /* 0x000fe200078e02ff */
[----:B------:R1:W5:Y:S01]  /*0c50*/  LDG.E.U16 R11, desc[UR24][R4.64] ;  /* 0x00000018040b7981 */ /* 0x000362000c1e1500 */
[----:B------:R-:W-:-:S02]  /*0c60*/  LEA.HI.X.SX32 R65, R65, R37, 0x1, P4 ;  /* 0x0000002541417211 */ /* 0x000fc400020f0eff */
[----:B---3--:R-:W-:Y:S01]  /*0c70*/  IADD3 R36, P1, PT, R97, R36, RZ ;  /* 0x0000002461247210 */ /* 0x008fe20007f3e0ff */
[----:B------:R3:W5:Y:S01]  /*0c80*/  LDG.E.U16 R9, desc[UR24][R8.64] ;  /* 0x0000001808097981 */ /* 0x000762000c1e1500 */
[-C--:B------:R-:W-:Y:S02]  /*0c90*/  LEA.HI.X.SX32 R67, R73, R37.reuse, 0x1, P2 ;  /* 0x0000002549437211 */ /* 0x080fe400010f0eff */
[----:B----4-:R-:W-:Y:S01]  /*0ca0*/  LOP3.LUT R6, R0, 0x1f, RZ, 0xc0, !PT ;  /* 0x0000001f00067812 */ /* 0x010fe200078ec0ff */
[----:B------:R4:W5:Y:S01]  /*0cb0*/  LDG.E.U16 R17, desc[UR24][R16.64] ;  /* 0x0000001810117981 */ /* 0x000962000c1e1500 */
[----:B------:R-:W-:Y:S02]  /*0cc0*/  LEA.HI.X.SX32 R37, R75, R37, 0x1, P1 ;  /* 0x000000254b257211 */ /* 0x000fe400008f0eff */
[--C-:B-1----:R-:W-:Y:S01]  /*0cd0*/  SHF.R.U32.HI R4, RZ, 0x5, R0.reuse ;  /* 0x00000005ff047819 */ /* 0x102fe20000011600 */
[----:B------:R-:W-:Y:S01]  /*0ce0*/  IMAD R7, R6, UR4, RZ ;  /* 0x0000000406077c24 */ /* 0x000fe2000f8e02ff */
[----:B------:R-:W-:Y:S01]  /*0cf0*/  SHF.R.U32.HI R5, RZ, 0x5, R0 ;  /* 0x00000005ff057819 */ /* 0x000fe20000011600 */
[----:B--2---:R-:W-:Y:S01]  /*0d00*/  IMAD R38, R38, UR10, RZ ;  /* 0x0000000a26267c24 */ /* 0x004fe2000f8e02ff */
[----:B------:R-:W-:Y:S01]  /*0d10*/  SGXT.U32 R4, R4, 0x2 ;  /* 0x000000020404781a */ /* 0x000fe20000000000 */
[----:B---3--:R-:W-:Y:S01]  /*0d20*/  IMAD.SHL.U32 R8, R7, 0x2, RZ ;  /* 0x0000000207087824 */ /* 0x008fe200078e00ff */
[----:B------:R-:W-:Y:S01]  /*0d30*/  R2UR UR21, R5 ;  /* 0x00000000051572ca */ /* 0x000fe200000e0000 */
[----:B------:R-:W-:Y:S01]  /*0d40*/  IMAD.SHL.U32 R5, R38, 0x2, RZ ;  /* 0x0000000226057824 */ /* 0x000fe200078e00ff */
[----:B------:R-:W5:Y:S01]  /*0d50*/  LDG.E.U16 R14, desc[UR24][R14.64] ;  /* 0x000000180e0e7981 */ /* 0x000f62000c1e1500 */
[----:B----4-:R-:W-:-:S03]  /*0d60*/  IMAD R16, R4, R39, RZ ;  /* 0x0000002704107224 */ /* 0x010fc600078e02ff */
[----:B------:R-:W5:Y:S04]  /*0d70*/  LDG.E.U16 R31, desc[UR24][R30.64] ;  /* 0x000000181e1f7981 */ /* 0x000f68000c1e1500 */
[----:B------:R-:W5:Y:S04]  /*0d80*/  LDG.E.U16 R35, desc[UR24][R34.64] ;  /* 0x0000001822237981 */ /* 0x000f68000c1e1500 */
[----:B------:R0:W5:Y:S01]  /*0d90*/  LDG.E.U16 R15, desc[UR24][R64.64] ;  /* 0x00000018400f7981 */ /* 0x000162000c1e1500 */
[----:B------:R-:W-:-:S03]  /*0da0*/  UIADD3 UR15, UPT, UPT, UR21, 0x1c, URZ ;  /* 0x0000001c150f7890 */ /* 0x000fc6000fffe0ff */
[----:B------:R-:W5:Y:S04]  /*0db0*/  LDG.E.U16 R22, desc[UR24][R22.64] ;  /* 0x0000001816167981 */ /* 0x000f68000c1e1500 */
[----:B------:R1:W5:Y:S01]  /*0dc0*/  LDG.E.U16 R24, desc[UR24][R24.64] ;  /* 0x0000001818187981 */ /* 0x000362000c1e1500 */
[----:B0-----:R-:W-:Y:S02]  /*0dd0*/  IADD3 R65, P0, P1, R8, R70, R5 ;  /* 0x0000004608417210 */ /* 0x001fe4000791e005 */
[----:B------:R-:W-:Y:S01]  /*0de0*/  LEA R8, R39, R16, 0x2 ;  /* 0x0000001027087211 */ /* 0x000fe200078e10ff */
[----:B------:R-:W-:Y:S01]  /*0df0*/  IMAD.HI R7, R7, 0x2, RZ ;  /* 0x0000000207077827 */ /* 0x000fe200078e02ff */
[----:B------:R0:W5:Y:S03]  /*0e00*/  LDG.E.U16 R23, desc[UR24][R36.64] ;  /* 0x0000001824177981 */ /* 0x000166000c1e1500 */
[----:B------:R-:W-:Y:S01]  /*0e10*/  IMAD R30, R39, 0x4, R8 ;  /* 0x00000004271e7824 */ /* 0x000fe200078e0208 */
[----:B------:R-:W5:Y:S01]  /*0e20*/  LDG.E.U16 R12, desc[UR24][R12.64] ;  /* 0x000000180c0c7981 */ /* 0x000f62000c1e1500 */
[----:B------:R-:W-:Y:S01]  /*0e30*/  IMAD.HI R38, R38, 0x2, RZ ;  /* 0x0000000226267827 */ /* 0x000fe200078e02ff */
[----:B------:R-:W-:-:S02]  /*0e40*/  ISETP.GE.U32.AND P6, PT, R0, 0x20, PT ;  /* 0x000000200000780c */ /* 0x000fc40003fc6070 */
[----:B------:R-:W5:Y:S01]  /*0e50*/  LDG.E.U16 R20, desc[UR24][R20.64] ;  /* 0x0000001814147981 */ /* 0x000f62000c1e1500 */
[----:B------:R-:W-:Y:S01]  /*0e60*/  IMAD R34, R39, 0x4, R30 ;  /* 0x0000000427227824 */ /* 0x000fe200078e021e */
[----:B-1----:R-:W-:Y:S01]  /*0e70*/  IADD3.X R25, PT, PT, R7, R71, R38, P0, P1 ;  /* 0x0000004707197210 */ /* 0x002fe200007e2426 */
[C---:B------:R-:W-:Y:S01]  /*0e80*/  IMAD R5, R39.reuse, UR15, RZ ;  /* 0x0000000f27057c24 */ /* 0x040fe2000f8e02ff */
[C---:B------:R-:W-:Y:S02]  /*0e90*/  LEA R76, P0, R16.reuse, R65, 0x1 ;  /* 0x00000041104c7211 */ /* 0x040fe400078008ff */
[----:B0-----:R-:W-:Y:S01]  /*0ea0*/  LEA R36, R39, R34, 0x2 ;  /* 0x0000002227247211 */ /* 0x001fe200078e10ff */
[----:B------:R0:W5:Y:S01]  /*0eb0*/  LDG.E.U16 R13, desc[UR24][R62.64] ;  /* 0x000000183e0d7981 */ /* 0x000162000c1e1500 */
[----:B------:R-:W-:-:S03]  /*0ec0*/  LEA.HI.X.SX32 R77, R16, R25, 0x1, P0 ;  /* 0x00000019104d7211 */ /* 0x000fc600000f0eff */
[----:B------:R-:W-:Y:S01]  /*0ed0*/  IMAD R16, R39, 0x4, R36 ;  /* 0x0000000427107824 */ /* 0x000fe200078e0224 */
[----:B------:R1:W5:Y:S01]  /*0ee0*/  LDG.E.U16 R21, desc[UR24][R66.64] ;  /* 0x0000001842157981 */ /* 0x000362000c1e1500 */
[CC--:B0-----:R-:W-:Y:S01]  /*0ef0*/  LEA R62, P2, R5.reuse, R65.reuse, 0x1 ;  /* 0x00000041053e7211 */ /* 0x0c1fe200078408ff */
[----:B------:R-:W-:Y:S01]  /*0f00*/  IMAD.SHL.U32 R7, R0, 0x2, RZ ;  /* 0x0000000200077824 */ /* 0x000fe200078e00ff */
[----:B------:R-:W-:Y:S02]  /*0f10*/  LEA R74, P1, R8, R65, 0x1 ;  /* 0x00000041084a7211 */ /* 0x000fe400078208ff */
[----:B------:R-:W-:Y:S01]  /*0f20*/  LEA.HI.X.SX32 R63, R5, R25, 0x1, P2 ;  /* 0x00000019053f7211 */ /* 0x000fe200010f0eff */
[----:B------:R-:W-:Y:S01]  /*0f30*/  IMAD R5, R39, 0x4, R16 ;  /* 0x0000000427057824 */ /* 0x000fe200078e0210 */
[----:B------:R-:W-:Y:S02]  /*0f40*/  LEA R72, P0, R30, R65, 0x1 ;  /* 0x000000411e487211 */ /* 0x000fe400078008ff */
[----:B------:R-:W-:-:S02]  /*0f50*/  R2UR UR12, R68 ;  /* 0x00000000440c72ca */ /* 0x000fc400000e0000 */
[----:B------:R-:W-:Y:S02]  /*0f60*/  LOP3.LUT R38, R0, 0x40, RZ, 0xc0, !PT ;  /* 0x0000004000267812 */ /* 0x000fe400078ec0ff */
[----:B------:R-:W-:Y:S02]  /*0f70*/  LOP3.LUT R7, R7, 0x7e, RZ, 0xc0, !PT ;  /* 0x0000007e07077812 */ /* 0x000fe400078ec0ff */
[-C--:B------:R-:W-:Y:S02]  /*0f80*/  LEA.HI.X.SX32 R75, R8, R25.reuse, 0x1, P1 ;  /* 0x00000019084b7211 */ /* 0x080fe400008f0eff */
[----:B------:R-:W-:Y:S02]  /*0f90*/  LEA.HI.X.SX32 R73, R30, R25, 0x1, P0 ;  /* 0x000000191e497211 */ /* 0x000fe400000f0eff */
[-C--:B------:R-:W-:Y:S02]  /*0fa0*/  LEA R64, P3, R5, R65.reuse, 0x1 ;  /* 0x0000004105407211 */ /* 0x080fe400078608ff */
[----:B------:R-:W-:-:S02]  /*0fb0*/  LEA R70, P0, R34, R65, 0x1 ;  /* 0x0000004122467211 */ /* 0x000fc400078008ff */
[-C--:B------:R-:W-:Y:S02]  /*0fc0*/  LEA R68, P1, R36, R65.reuse, 0x1 ;  /* 0x0000004124447211 */ /* 0x080fe400078208ff */
[----:B-1----:R-:W-:Y:S02]  /*0fd0*/  LEA R66, P2, R16, R65, 0x1 ;  /* 0x0000004110427211 */ /* 0x002fe400078408ff */
[-C--:B------:R-:W-:Y:S01]  /*0fe0*/  LEA.HI.X.SX32 R65, R5, R25.reuse, 0x1, P3 ;  /* 0x0000001905417211 */ /* 0x080fe200018f0eff */
[----:B------:R-:W-:Y:S01]  /*0ff0*/  IMAD R5, R38, 0x40, R7 ;  /* 0x0000004026057824 */ /* 0x000fe200078e0207 */
[-C--:B------:R-:W-:Y:S02]  /*1000*/  LEA.HI.X.SX32 R71, R34, R25.reuse, 0x1, P0 ;  /* 0x0000001922477211 */ /* 0x080fe400000f0eff */
[-C--:B------:R-:W-:Y:S02]  /*1010*/  LEA.HI.X.SX32 R69, R36, R25.reuse, 0x1, P1 ;  /* 0x0000001924457211 */ /* 0x080fe400008f0eff */
[----:B------:R-:W-:Y:S01]  /*1020*/  LEA.HI.X.SX32 R67, R16, R25, 0x1, P2 ;  /* 0x0000001910437211 */ /* 0x000fe200010f0eff */
[----:B------:R-:W-:Y:S06]  /*1030*/  @P6 BRA `(.L_x_5) ;  /* 0x0000000000186947 */ /* 0x000fec0003800000 */
[----:B------:R-:W-:Y:S01]  /*1040*/  ELECT P0, URZ, PT ;  /* 0x0000000000ff782f */ /* 0x000fe20003800000 */
[----:B------:R-:W-:Y:S01]  /*1050*/  HFMA2 R8, -RZ, RZ, 0, 5.9604644775390625e-08 ;  /* 0x00000001ff087431 */ /* 0x000fe200000001ff */
[----:B------:R-:W-:Y:S01]  /*1060*/  UMOV UR4, 0x40 ;  /* 0x0000004000047882 */ /* 0x000fe20000000000 */
[----:B------:R-:W-:Y:S01]  /*1070*/  UVIRTCOUNT.DEALLOC.SMPOOL 0x80 ;  /* 0x000000800000784c */ /* 0x000fe20000000000 */
[----:B------:R-:W-:-:S09]  /*1080*/  ULEA UR4, UR6, UR4, 0x18 ;  /* 0x0000000406047291 */ /* 0x000fd2000f8ec0ff */
[----:B------:R0:W-:Y:S03]  /*1090*/  @P0 STS.U8 [UR4], R8 ;  /* 0x00000008ff000988 */ /* 0x0001e60008000004 */
.L_x_5:
[----:B------:R-:W-:Y:S01]  /*10a0*/  USHF.L.U32 UR4, UR21, 0x15, URZ ;  /* 0x0000001515047899 */ /* 0x000fe200080006ff */
[C---:B0-----:R-:W-:Y:S01]  /*10b0*/  LOP3.LUT R8, R5.reuse, 0x10, RZ, 0x3c, !PT ;  /* 0x0000001005087812 */ /* 0x041fe200078e3cff */
[----:B-----5:R-:W-:Y:S01]  /*10c0*/  STS.U16 [R5+UR11+0x400], R40 ;  /* 0x0004002805007988 */ /* 0x020fe2000800040b */
[C---:B------:R-:W-:Y:S01]  /*10d0*/  LOP3.LUT R16, R5.reuse, 0x20, RZ, 0x3c, !PT ;  /* 0x0000002005107812 */ /* 0x040fe200078e3cff */
[----:B------:R-:W-:Y:S01]  /*10e0*/  ULOP3.LUT UR4, UR4, 0x600000, URZ, 0xc0, !UPT ;  /* 0x0060000004047892 */ /* 0x000fe2000f8ec0ff */
[----:B------:R-:W-:Y:S01]  /*10f0*/  LOP3.LUT R25, R5, 0x30, RZ, 0x3c, !PT ;  /* 0x0000003005197812 */ /* 0x000fe200078e3cff */
[----:B------:R-:W-:Y:S01]  /*1100*/  STS.U16 [R5+UR11+0x800], R32 ;  /* 0x0008002005007988 */ /* 0x000fe2000800040b */
[----:B------:R-:W-:Y:S01]  /*1110*/  LOP3.LUT P0, RZ, R0, 0x7f, RZ, 0xc0, !PT ;  /* 0x0000007f00ff7812 */ /* 0x000fe2000780c0ff */
[----:B------:R-:W-:Y:S01]  /*1120*/  UIADD3 UR13, UPT, UPT, UR12, UR4, URZ ;  /* 0x000000040c0d7290 */ /* 0x000fe2000fffe0ff */
[----:B------:R-:W-:Y:S01]  /*1130*/  VIADD R37, R41, 0x80 ;  /* 0x0000008029257836 */ /* 0x000fe20000000000 */
[----:B------:R0:W-:Y:S01]  /*1140*/  STS.U16 [R5+UR11+0xc00], R10 ;  /* 0x000c000a05007988 */ /* 0x0001e2000800040b */
[----:B------:R-:W-:Y:S01]  /*1150*/  UMOV UR6, 0x1 ;  /* 0x0000000100067882 */ /* 0x000fe20000000000 */
[----:B------:R-:W1:Y:S01]  /*1160*/  LDCU.64 UR8, c[0x0][0x3d0] ;  /* 0x00007a00ff0877ac */ /* 0x000e620008000a00 */
[----:B------:R-:W2:Y:S01]  /*1170*/  LDC.64 R78, c[0x0][0x390] ;  /* 0x0000e400ff4e7b82 */ /* 0x000ea20000000a00 */
[----:B------:R3:W-:Y:S01]  /*1180*/  STS.U16 [R5+UR11], R3 ;  /* 0x0000000305007988 */ /* 0x0007e2000800040b */
[----:B------:R-:W-:-:S03]  /*1190*/  ISETP.GT.AND P1, PT, R37, RZ, PT ;  /* 0x000000ff2500720c */ /* 0x000fc60003f24270 */
[----:B------:R4:W-:Y:S02]  /*11a0*/  STS.U16 [R8+UR11+0x880], R11 ;  /* 0x0008800b08007988 */ /* 0x0009e4000800040b */
[----:B------:R-:W-:Y:S01]  /*11b0*/  VOTEU.ALL UP0, P0 ;  /* 0x0000000000ff7886 */ /* 0x000fe20000000000 */
[----:B------:R-:W-:Y:S01]  /*11c0*/  VOTEU.ALL UP1, P0 ;  /* 0x0000000000ff7886 */ /* 0x000fe20000020000 */
[----:B------:R1:W-:Y:S01]  /*11d0*/  STS.U16 [R8+UR11+0x480], R17 ;  /* 0x0004801108007988 */ /* 0x0003e2000800040b */
[----:B0-----:R-:W-:Y:S01]  /*11e0*/  PRMT R10, RZ, 0x7610, R10 ;  /* 0x00007610ff0a7816 */ /* 0x001fe2000000000a */
[----:B------:R-:W0:Y:S01]  /*11f0*/  LDC R47, c[0x0][0x3d8] ;  /* 0x0000f600ff2f7b82 */ /* 0x000e220000000800 */
[----:B---3--:R-:W-:Y:S01]  /*1200*/  LOP3.LUT R3, R5, 0x40, RZ, 0x3c, !PT ;  /* 0x0000004005037812 */ /* 0x008fe200078e3cff */
[----:B------:R-:W-:Y:S01]  /*1210*/  STS.U16 [R8+UR11+0x80], R24 ;  /* 0x0000801808007988 */ /* 0x000fe2000800040b */
[----:B------:R-:W-:-:S04]  /*1220*/  @!UP0 UIADD3 UR4, UPT, UPT, -UR6, 0x100000, URZ ;  /* 0x0010000006048890 */ /* 0x000fc8000fffe1ff */
[----:B------:R-:W-:Y:S02]  /*1230*/  @!UP0 USHF.L.U32 UR5, UR4, 0xb, URZ ;  /* 0x0000000b04058899 */ /* 0x000fe400080006ff */
[----:B------:R-:W-:Y:S01]  /*1240*/  @!UP0 USHF.L.U32 UR4, UR4, 0x1, URZ ;  /* 0x0000000104048899 */ /* 0x000fe200080006ff */
[C---:B----4-:R-:W-:Y:S01]  /*1250*/  LOP3.LUT R11, R5.reuse, 0x50, RZ, 0x3c, !PT ;  /* 0x00000050050b7812 */ /* 0x050fe200078e3cff */
[----:B------:R3:W-:Y:S01]  /*1260*/  STS.U16 [R8+UR11+0xc80], R56 ;  /* 0x000c803808007988 */ /* 0x0007e2000800040b */
[----:B-1----:R-:W-:-:S03]  /*1270*/  LOP3.LUT R17, R5, 0x60, RZ, 0x3c, !PT ;  /* 0x0000006005117812 */ /* 0x002fc600078e3cff */
[----:B------:R-:W-:Y:S01]  /*1280*/  STS.U16 [R16+UR11+0x100], R26 ;  /* 0x0001001a10007988 */ /* 0x000fe2000800040b */
[----:B------:R-:W-:-:S03]  /*1290*/  LOP3.LUT R5, R5, 0x70, RZ, 0x3c, !PT ;  /* 0x0000007005057812 */ /* 0x000fc600078e3cff */
[----:B------:R-:W-:Y:S01]  /*12a0*/  STS.U16 [R16+UR11+0x500], R31 ;  /* 0x0005001f10007988 */ /* 0x000fe2000800040b */
[----:B---3--:R-:W-:-:S03]  /*12b0*/  PRMT R8, RZ, 0x7610, R8 ;  /* 0x00007610ff087816 */ /* 0x008fc60000000008 */
[----:B------:R-:W-:Y:S04]  /*12c0*/  STS.U16 [R16+UR11+0x900], R19 ;  /* 0x0009001310007988 */ /* 0x000fe8000800040b */
[----:B------:R-:W-:Y:S04]  /*12d0*/  STS.U16 [R16+UR11+0xd00], R58 ;  /* 0x000d003a10007988 */ /* 0x000fe8000800040b */
[----:B------:R-:W-:Y:S04]  /*12e0*/  STS.U16 [R25+UR11+0x180], R18 ;  /* 0x0001801219007988 */ /* 0x000fe8000800040b */
[----:B------:R-:W-:Y:S04]  /*12f0*/  STS.U16 [R25+UR11+0x580], R35 ;  /* 0x0005802319007988 */ /* 0x000fe8000800040b */
[----:B------:R1:W-:Y:S04]  /*1300*/  STS.U16 [R25+UR11+0x980], R9 ;  /* 0x0009800919007988 */ /* 0x0003e8000800040b */
[----:B------:R-:W-:Y:S04]  /*1310*/  STS.U16 [R25+UR11+0xd80], R60 ;  /* 0x000d803c19007988 */ /* 0x000fe8000800040b */
[----:B------:R-:W-:Y:S01]  /*1320*/  STS.U16 [R3+UR11+0x200], R28 ;  /* 0x0002001c03007988 */ /* 0x000fe2000800040b */
[----:B-1----:R-:W-:-:S03]  /*1330*/  PRMT R9, RZ, 0x7610, R9 ;  /* 0x00007610ff097816 */ /* 0x002fc60000000009 */
[----:B------:R-:W-:Y:S04]  /*1340*/  STS.U16 [R3+UR11+0x600], R22 ;  /* 0x0006001603007988 */ /* 0x000fe8000800040b */
[----:B------:R-:W-:Y:S04]  /*1350*/  STS.U16 [R3+UR11+0xa00], R48 ;  /* 0x000a003003007988 */ /* 0x000fe8000800040b */
[----:B------:R1:W-:Y:S04]  /*1360*/  STS.U16 [R3+UR11+0xe00], R13 ;  /* 0x000e000d03007988 */ /* 0x0003e8000800040b */
[----:B------:R3:W-:Y:S04]  /*1370*/  STS.U16 [R11+UR11+0x280], R12 ;  /* 0x0002800c0b007988 */ /* 0x0007e8000800040b */
[----:B------:R-:W-:Y:S01]  /*1380*/  STS.U16 [R11+UR11+0x680], R42 ;  /* 0x0006802a0b007988 */ /* 0x000fe2000800040b */
[----:B-1----:R-:W-:-:S03]  /*1390*/  PRMT R13, RZ, 0x7610, R13 ;  /* 0x00007610ff0d7816 */ /* 0x002fc6000000000d */
[----:B------:R-:W-:Y:S01]  /*13a0*/  STS.U16 [R11+UR11+0xa80], R50 ;  /* 0x000a80320b007988 */ /* 0x000fe2000800040b */
[----:B---3--:R-:W-:-:S03]  /*13b0*/  PRMT R12, RZ, 0x7610, R12 ;  /* 0x00007610ff0c7816 */ /* 0x008fc6000000000c */
[----:B------:R1:W-:Y:S04]  /*13c0*/  STS.U16 [R11+UR11+0xe80], R15 ;  /* 0x000e800f0b007988 */ /* 0x0003e8000800040b */
[----:B------:R-:W-:Y:S04]  /*13d0*/  STS.U16 [R17+UR11+0x300], R20 ;  /* 0x0003001411007988 */ /* 0x000fe8000800040b */
[----:B------:R-:W-:Y:S01]  /*13e0*/  STS.U16 [R17+UR11+0x700], R44 ;  /* 0x0007002c11007988 */ /* 0x000fe2000800040b */
[----:B-1----:R-:W-:-:S03]  /*13f0*/  PRMT R11, RZ, 0x7610, R11 ;  /* 0x00007610ff0b7816 */ /* 0x002fc6000000000b */
[----:B------:R-:W-:Y:S01]  /*1400*/  STS.U16 [R17+UR11+0xb00], R52 ;  /* 0x000b003411007988 */ /* 0x000fe2000800040b */
[----:B------:R-:W-:-:S03]  /*1410*/  PRMT R15, RZ, 0x7610, R15 ;  /* 0x00007610ff0f7816 */ /* 0x000fc6000000000f */
[----:B------:R-:W-:Y:S04]  /*1420*/  STS.U16 [R17+UR11+0xf00], R21 ;  /* 0x000f001511007988 */ /* 0x000fe8000800040b */
[----:B------:R1:W-:Y:S04]  /*1430*/  STS.U16 [R5+UR11+0x380], R14 ;  /* 0x0003800e05007988 */ /* 0x0003e8000800040b */
[----:B------:R3:W-:Y:S04]  /*1440*/  STS.U16 [R5+UR11+0x780], R46 ;  /* 0x0007802e05007988 */ /* 0x0007e8000800040b */
[----:B------:R3:W-:Y:S01]  /*1450*/  STS.U16 [R5+UR11+0xb80], R54 ;  /* 0x000b803605007988 */ /* 0x0007e2000800040b */
[----:B-1----:R-:W-:-:S03]  /*1460*/  PRMT R14, RZ, 0x7610, R14 ;  /* 0x00007610ff0e7816 */ /* 0x002fc6000000000e */
[----:B------:R3:W-:Y:S01]  /*1470*/  STS.U16 [R5+UR11+0xf80], R23 ;  /* 0x000f801705007988 */ /* 0x0007e2000800040b */
[----:B------:R-:W-:Y:S01]  /*1480*/  STTM.x32 tmem[UR13], RZ ;  /* 0x000000ff000079ed */ /* 0x000fe200082c000d */
[----:B------:R-:W1:Y:S02]  /*1490*/  FENCE.VIEW.ASYNC.T ;  /* 0x00000000000073c6 */ /* 0x000e640000000200 */
[----:B-1----:R-:W-:Y:S06]  /*14a0*/  BAR.SYNC.DEFER_BLOCKING 0x0 ;  /* 0x0000000000007b1d */ /* 0x002fec0000010000 */
[----:B------:R-:W1:Y:S02]  /*14b0*/  FENCE.VIEW.ASYNC.S ;  /* 0x00000000000073c6 */ /* 0x000e640000000000 */
[----:B-1----:R1:W4:Y:S02]  /*14c0*/  @!UP1 SYNCS.EXCH.64 URZ, [UR11+0x3800], UR4 ;  /* 0x003800040bff95b2 */ /* 0x0023240008000100 */
[----:B----4-:R-:W-:Y:S06]  /*14d0*/  BAR.SYNC.DEFER_BLOCKING 0x0 ;  /* 0x0000000000007b1d */ /* 0x010fec0000010000 */
[----:B------:R-:W4:Y:S04]  /*14e0*/  @P1 LDG.E.U16 R9, desc[UR24][R76.64] ;  /* 0x000000184c091981 */ /* 0x000f28000c1e1500 */
[----:B------:R-:W3:Y:S04]  /*14f0*/  @P1 LDG.E.U16 R11, desc[UR24][R72.64] ;  /* 0x00000018480b1981 */ /* 0x000ee8000c1e1500 */
[----:B------:R-:W3:Y:S04]  /*1500*/  @P1 LDG.E.U16 R13, desc[UR24][R68.64] ;  /* 0x00000018440d1981 */ /* 0x000ee8000c1e1500 */
[----:B------:R-:W3:Y:S04]  /*1510*/  @P1 LDG.E.U16 R15, desc[UR24][R64.64] ;  /* 0x00000018400f1981 */ /* 0x000ee8000c1e1500 */
[----:B------:R-:W3:Y:S04]  /*1520*/  @P1 LDG.E.U16 R8, desc[UR24][R74.64] ;  /* 0x000000184a081981 */ /* 0x000ee8000c1e1500 */
[----:B------:R-:W3:Y:S04]  /*1530*/  @P1 LDG.E.U16 R10, desc[UR24][R70.64] ;  /* 0x00000018460a1981 */ /* 0x000ee8000c1e1500 */
[----:B------:R-:W3:Y:S04]  /*1540*/  @P1 LDG.E.U16 R12, desc[UR24][R66.64] ;  /* 0x00000018420c1981 */ /* 0x000ee8000c1e1500 */
[----:B------:R-:W3:Y:S01]  /*1550*/  @P1 LDG.E.U16 R14, desc[UR24][R62.64] ;  /* 0x000000183e0e1981 */ /* 0x000ee2000c1e1500 */
[----:B------:R-:W-:Y:S01]  /*1560*/  UIMAD UR8, UR10, UR8, URZ ;  /* 0x000000080a0872a4 */ /* 0x000fe2000f8e02ff */
[----:B------:R-:W-:Y:S01]  /*1570*/  IMAD R6, R6, UR9, RZ ;  /* 0x0000000906067c24 */ /* 0x000fe2000f8e02ff */
[----:B------:R-:W-:Y:S01]  /*1580*/  SHF.R.S32.HI R36, RZ, 0x6, R0 ;  /* 0x00000006ff247819 */ /* 0x000fe20000011400 */
[----:B------:R-:W-:Y:S01]  /*1590*/  VOTEU.ALL UP1, P0 ;  /* 0x0000000000ff7886 */ /* 0x000fe20000020000 */
[----:B------:R-:W-:Y:S01]  /*15a0*/  USHF.L.U32 UR7, UR8, 0x1, URZ ;  /* 0x0000000108077899 */ /* 0x000fe200080006ff */
[----:B------:R-:W-:Y:S01]  /*15b0*/  IMAD.SHL.U32 R3, R6, 0x2, RZ ;  /* 0x0000000206037824 */ /* 0x000fe200078e00ff */
[----:B-1----:R-:W-:-:S02]  /*15c0*/  UIMAD.WIDE UR4, UR8, 0x2, URZ ;  /* 0x00000002080478a5 */ /* 0x002fc4000f8e02ff */
[----:B------:R-:W-:-:S04]  /*15d0*/  @!UP0 UIADD3 UR16, UPT, UPT, -UR6, 0x100000, URZ ;  /* 0x0010000006108890 */ /* 0x000fc8000fffe1ff */
[----:B------:R-:W-:Y:S02]  /*15e0*/  @!UP0 USHF.L.U32 UR17, UR16, 0xb, URZ ;  /* 0x0000000b10118899 */ /* 0x000fe400080006ff */
[----:B------:R-:W-:Y:S01]  /*15f0*/  @!UP0 USHF.L.U32 UR16, UR16, 0x1, URZ ;  /* 0x0000000110108899 */ /* 0x000fe200080006ff */
[----:B------:R-:W-:Y:S01]  /*1600*/  IMAD.HI R6, R6, 0x2, RZ ;  /* 0x0000000206067827 */ /* 0x000fe200078e02ff */
[----:B------:R-:W-:Y:S01]  /*1610*/  SGXT R36, R36, 0x1 ;  /* 0x000000012424781a */ /* 0x000fe20000000200 */
[----:B------:R-:W-:Y:S01]  /*1620*/  UIADD3 UR20, UPT, UPT, UR11, 0x2800, URZ ;  /* 0x000028000b147890 */ /* 0x000fe2000fffe0ff */
[----:B--2---:R-:W-:Y:S01]  /*1630*/  IADD3 R49, P2, P3, R3, UR7, R78 ;  /* 0x0000000703317c10 */ /* 0x004fe2000fb5e04e */
[----:B0-----:R-:W-:Y:S01]  /*1640*/  IMAD R38, R4, R47, RZ ;  /* 0x0000002f04267224 */ /* 0x001fe200078e02ff */
[----:B------:R-:W-:Y:S01]  /*1650*/  LOP3.LUT R36, R7, 0x90, R36, 0x78, !PT ;  /* 0x0000009007247812 */ /* 0x000fe200078e7824 */
[----:B------:R-:W-:Y:S01]  /*1660*/  UIADD3 UR14, UPT, UPT, UR12, 0x20, URZ ;  /* 0x000000200c0e7890 */ /* 0x000fe2000fffe0ff */
[----:B------:R-:W-:Y:S01]  /*1670*/  IADD3.X R79, PT, PT, R6, UR5, R79, P2, P3 ;  /* 0x00000005064f7c10 */ /* 0x000fe200097e644f */
[----:B------:R-:W-:Y:S01]  /*1680*/  IMAD R40, R47, 0x4, R38 ;  /* 0x000000042f287824 */ /* 0x000fe200078e0226 */
[----:B------:R-:W-:-:S04]  /*1690*/  @!UP0 UIADD3 UR4, UPT, UPT, -UR6, 0x100000, URZ ;  /* 0x0010000006048890 */ /* 0x000fc8000fffe1ff */
[----:B------:R-:W-:Y:S02]  /*16a0*/  @!UP0 USHF.L.U32 UR5, UR4, 0xb, URZ ;  /* 0x0000000b04058899 */ /* 0x000fe400080006ff */
[----:B------:R-:W-:Y:S01]  /*16b0*/  @!UP0 USHF.L.U32 UR4, UR4, 0x1, URZ ;  /* 0x0000000104048899 */ /* 0x000fe200080006ff */
[----:B------:R-:W-:Y:S01]  /*16c0*/  ISETP.EQ.U32.AND P2, PT, RZ, UR21, P1 ;  /* 0x00000015ff007c0c */ /* 0x000fe20008f42070 */
[----:B------:R0:W1:Y:S01]  /*16d0*/  @!UP1 SYNCS.EXCH.64 URZ, [UR11+0x3808], UR16 ;  /* 0x003808100bff95b2 */ /* 0x0000620008000100 */
[----:B------:R-:W-:Y:S01]  /*16e0*/  LOP3.LUT R3, R36, 0x20, RZ, 0x3c, !PT ;  /* 0x0000002024037812 */ /* 0x000fe200078e3cff */
[----:B------:R-:W-:Y:S01]  /*16f0*/  VOTEU.ALL UP1, P0 ;  /* 0x0000000000ff7886 */ /* 0x000fe20000020000 */
[----:B------:R-:W-:Y:S01]  /*1700*/  LEA R42, R47, R40, 0x2 ;  /* 0x000000282f2a7211 */ /* 0x000fe200078e10ff */
[----:B----4-:R0:W-:Y:S04]  /*1710*/  STS.U16 [R36+UR11+0x2000], R9 ;  /* 0x0020000924007988 */ /* 0x0101e8000800040b */
[----:B---3--:R0:W-:Y:S04]  /*1720*/  STS.U16 [R36+UR11+0x2200], R11 ;  /* 0x0022000b24007988 */ /* 0x0081e8000800040b */
[----:B------:R0:W-:Y:S04]  /*1730*/  STS.U16 [R36+UR11+0x2400], R13 ;  /* 0x0024000d24007988 */ /* 0x0001e8000800040b */
[----:B------:R0:W-:Y:S04]  /*1740*/  STS.U16 [R36+UR11+0x2600], R15 ;  /* 0x0026000f24007988 */ /* 0x0001e8000800040b */
[----:B------:R0:W-:Y:S04]  /*1750*/  STS.U16 [R3+UR11+0x2100], R8 ;  /* 0x0021000803007988 */ /* 0x0001e8000800040b */
[----:B------:R0:W-:Y:S04]  /*1760*/  STS.U16 [R3+UR11+0x2300], R10 ;  /* 0x0023000a03007988 */ /* 0x0001e8000800040b */
[----:B------:R0:W-:Y:S04]  /*1770*/  STS.U16 [R3+UR11+0x2500], R12 ;  /* 0x0025000c03007988 */ /* 0x0001e8000800040b */
[----:B------:R0:W-:Y:S01]  /*1780*/  STS.U16 [R3+UR11+0x2700], R14 ;  /* 0x0027000e03007988 */ /* 0x0001e2000800040b */
[----:B-1----:R1:W-:Y:S06]  /*1790*/  MEMBAR.ALL.CTA ;  /* 0x0000000000007992 */ /* 0x0023ec0000008000 */
[----:B-1----:R-:W-:Y:S04]  /*17a0*/  FENCE.VIEW.ASYNC.S ;  /* 0x00000000000073c6 */ /* 0x002fe80000000000 */
[----:B------:R-:W1:Y:S02]  /*17b0*/  FENCE.VIEW.ASYNC.S ;  /* 0x00000000000073c6 */ /* 0x000e640000000000 */
[----:B-1----:R0:W1:Y:S02]  /*17c0*/  @!UP1 SYNCS.EXCH.64 URZ, [UR11+0x2800], UR4 ;  /* 0x002800040bff95b2 */ /* 0x0020640008000100 */
[----:B-1----:R-:W-:Y:S06]  /*17d0*/  BAR.SYNC.DEFER_BLOCKING 0x0 ;  /* 0x0000000000007b1d */ /* 0x002fec0000010000 */
[----:B0-----:R-:W-:Y:S05]  /*17e0*/  @!P2 BRA `(.L_x_6) ;  /* 0x000000000068a947 */ /* 0x001fea0003800000 */
[----:B------:R-:W-:Y:S02]  /*17f0*/  UIADD3 UR4, UPT, UPT, UR11, 0x2000, URZ ;  /* 0x000020000b047890 */ /* 0x000fe4000fffe0ff */
[----:B------:R-:W-:Y:S02]  /*1800*/  USHF.R.U32.HI UR5, URZ, 0x4, UR11 ;  /* 0x00000004ff057899 */ /* 0x000fe4000801160b */
[----:B------:R-:W-:Y:S02]  /*1810*/  USHF.R.U32.HI UR6, URZ, 0x4, UR4 ;  /* 0x00000004ff067899 */ /* 0x000fe40008011604 */
[----:B------:R-:W-:Y:S02]  /*1820*/  USGXT.U32 UR4, UR5, 0xe ;  /* 0x0000000e0504789a */ /* 0x000fe40008000000 */
[----:B------:R-:W-:Y:S01]  /*1830*/  USGXT.U32 UR6, UR6, 0xe ;  /* 0x0000000e0606789a */ /* 0x000fe20008000000 */
[----:B------:R-:W-:Y:S01]  /*1840*/  UMOV UR16, 0x1000080 ;  /* 0x0100008000107882 */ /* 0x000fe20000000000 */
[----:B------:R-:W-:Y:S01]  /*1850*/  UMOV UR17, 0x40004040 ;  /* 0x4000404000117882 */ /* 0x000fe20000000000 */
[----:B------:R-:W-:Y:S01]  /*1860*/  UMOV UR18, 0xfffffffe ;  /* 0xfffffffe00127882 */ /* 0x000fe20000000000 */
[----:B------:R-:W-:Y:S01]  /*1870*/  UMOV UR19, 0x7fffbfdf ;  /* 0x7fffbfdf00137882 */ /* 0x000fe20000000000 */
[----:B------:R-:W-:Y:S01]  /*1880*/  UMOV UR5, URZ ;  /* 0x000000ff00057c82 */ /* 0x000fe20008000000 */
[----:B------:R-:W-:Y:S01]  /*1890*/  UMOV UR7, URZ ;  /* 0x000000ff00077c82 */ /* 0x000fe20008000000 */
[----:B------:R-:W-:-:S02]  /*18a0*/  ULOP3.LUT UR22, UR4, 0x1000000, URZ, 0xfc, !UPT ;  /* 0x0100000004167892 */ /* 0x000fc4000f8efcff */
[----:B------:R-:W-:Y:S02]  /*18b0*/  UIADD3.64 UR16, UPT, UPT, UR4, UR16, URZ ;  /* 0x0000001004107297 */ /* 0x000fe4000fffe0ff */
[----:B------:R-:W-:Y:S01]  /*18c0*/  UIADD3.64 UR18, UPT, UPT, UR6, -UR18, URZ ;  /* 0x8000001206127297 */ /* 0x000fe2000fffe0ff */
[----:B------:R-:W-:Y:S01]  /*18d0*/  UMOV UR26, 0x0 ;  /* 0x00000000001a7882 */ /* 0x000fe20000000000 */
[----:B------:R-:W-:Y:S01]  /*18e0*/  UMOV UR27, 0x8088490 ;  /* 0x08088490001b7882 */ /* 0x000fe20000000000 */
[----:B------:R-:W-:Y:S01]  /*18f0*/  UMOV UR4, UR20 ;  /* 0x0000001400047c82 */ /* 0x000fe20008000000 */
[----:B------:R-:W-:Y:S01]  /*1900*/  UMOV UR23, 0x40004040 ;  /* 0x4000404000177882 */ /* 0x000fe20000000000 */
[----:B------:R-:W-:Y:S01]  /*1910*/  UMOV UR7, 0x80004020 ;  /* 0x8000402000077882 */ /* 0x000fe20000000000 */
[----:B------:R-:W-:Y:S01]  /*1920*/  UMOV UR28, 0x0 ;  /* 0x00000000001c7882 */ /* 0x000fe20000000000 */
[----:B------:R-:W-:Y:S01]  /*1930*/  UMOV UR29, 0x8088490 ;  /* 0x08088490001d7882 */ /* 0x000fe20000000000 */
[----:B------:R-:W-:Y:S01]  /*1940*/  UMOV UR4, UR4 ;  /* 0x0000000400047c82 */ /* 0x000fe20008000000 */
[----:B------:R0:W-:Y:S01]  /*1950*/  UTCHMMA gdesc[UR22], gdesc[UR6], tmem[UR14], tmem[UR26], idesc[UR27], !UPT ;  /* 0x00ff1a06160075ea */ /* 0x0001e2000f80000e */
[----:B------:R0:W-:Y:S01]  /*1960*/  UTCHMMA gdesc[UR16], gdesc[UR18], tmem[UR14], tmem[UR28], idesc[UR29], UPT ;  /* 0x00ff1c12100075ea */ /* 0x0001e2000b80000e */
[----:B------:R0:W-:Y:S01]  /*1970*/  UTCBAR [UR4], URZ ;  /* 0x000000ff040073e9 */ /* 0x0001e200080000ff */
[----:B------:R-:W-:Y:S01]  /*1980*/  NOP ;  /* 0x0000000000007918 */ /* 0x000fe20000000000 */
.L_x_6:
[----:B------:R-:W-:Y:S05]  /*1990*/  @!P1 BRA `(.L_x_7) ;  /* 0x0000000000089947 */ /* 0x000fea0003800000 */
[----:B------:R-:W1:Y:S02]  /*19a0*/  SYNCS.PHASECHK.TRANS64.TRYWAIT P3, [UR11+0x2800], RZ ;  /* 0x002800ffff0075a7 */ /* 0x000e64000806110b */
[----:B-1----:R-:W-:Y:S05]  /*19b0*/  @!P3 BRA `(.L_x_8) ;  /* 0x00000054006cb947 */ /* 0x002fea0003800000 */
.L_x_7:
[----:B------:R-:W-:Y:S01]  /*19c0*/  BAR.SYNC.DEFER_BLOCKING 0x0 ;  /* 0x0000000000007b1d */ /* 0x000fe20000010000 */
[C---:B------:R-:W-:Y:S01]  /*19d0*/  IMAD R43, R47.reuse, 0x4, R42 ;  /* 0x000000042f2b7824 */ /* 0x040fe200078e022a */
[-C--:B------:R-:W-:Y:S01]  /*19e0*/  LEA R60, P3, R38, R49.reuse, 0x1 ;  /* 0x00000031263c7211 */ /* 0x080fe200078608ff */
[C---:B------:R-:W-:Y:S01]  /*19f0*/  IMAD R45, R47.reuse, UR15, RZ ;  /* 0x0000000f2f2d7c24 */ /* 0x040fe2000f8e02ff */
[-C--:B------:R-:W-:Y:S01]  /*1a00*/  LEA R58, P4, R40, R49.reuse, 0x1 ;  /* 0x00000031283a7211 */ /* 0x080fe200078808ff */
[C---:B------:R-:W-:Y:S01]  /*1a10*/  IMAD R44, R47.reuse, 0x4, R43 ;  /* 0x000000042f2c7824 */ /* 0x040fe200078e022b */
[----:B0-----:R-:W0:Y:S01]  /*1a20*/  LDCU UR4, c[0x0][0x3a8] ;  /* 0x00007500ff0477ac */ /* 0x001e220008000800 */
[----:B------:R-:W-:Y:S01]  /*1a30*/  LEA R56, P5, R42, R49, 0x1 ;  /* 0x000000312a387211 */ /* 0x000fe200078a08ff */
[----:B------:R-:W0:Y:S01]  /*1a40*/  LDTM.x32 R4, tmem[UR13+0x20] ;  /* 0x0000200d000479ee */ /* 0x000e2200082c0000 */
[-C--:B------:R-:W-:Y:S01]  /*1a50*/  LEA.HI.X.SX32 R61, R38, R79.reuse, 0x1, P3 ;  /* 0x0000004f263d7211 */ /* 0x080fe200018f0eff */
[----:B------:R-:W-:Y:S01]  /*1a60*/  IMAD R38, R47, 0x4, R44 ;  /* 0x000000042f267824 */ /* 0x000fe200078e022c */
[----:B------:R-:W-:-:S02]  /*1a70*/  LEA.HI.X.SX32 R59, R40, R79, 0x1, P4 ;  /* 0x0000004f283b7211 */ /* 0x000fc400020f0eff */
[----:B------:R-:W-:Y:S02]  /*1a80*/  LEA.HI.X.SX32 R57, R42, R79, 0x1, P5 ;  /* 0x0000004f2a397211 */ /* 0x000fe400028f0eff */
[-C--:B------:R-:W-:Y:S02]  /*1a90*/  LEA R54, P4, R43, R49.reuse, 0x1 ;  /* 0x000000312b367211 */ /* 0x080fe400078808ff */
[C---:B------:R-:W-:Y:S02]  /*1aa0*/  LEA R52, P5, R44.reuse, R49, 0x1 ;  /* 0x000000312c347211 */ /* 0x040fe400078a08ff */
[----:B------:R-:W-:Y:S02]  /*1ab0*/  LEA R40, R47, R38, 0x2 ;  /* 0x000000262f287211 */ /* 0x000fe400078e10ff */
[-C--:B------:R-:W-:Y:S02]  /*1ac0*/  LEA.HI.X.SX32 R55, R43, R79.reuse, 0x1, P4 ;  /* 0x0000004f2b377211 */ /* 0x080fe400020f0eff */
[----:B------:R-:W-:Y:S01]  /*1ad0*/  LEA.HI.X.SX32 R53, R44, R79, 0x1, P5 ;  /* 0x0000004f2c357211 */ /* 0x000fe200028f0eff */
[----:B------:R-:W1:Y:S01]  /*1ae0*/  @!P0 SYNCS.CCTL.IV [UR11+0x2800] ;  /* 0x00280000ff0089b1 */ /* 0x000e62000800000b */
[-C--:B------:R-:W-:Y:S01]  /*1af0*/  LEA R46, P3, R45, R49.reuse, 0x1 ;  /* 0x000000312d2e7211 */ /* 0x080fe200078608ff */
[----:B------:R-:W-:Y:S01]  /*1b00*/  NOP ;  /* 0x0000000000007918 */ /* 0x000fe20000000000 */
[----:B------:R-:W-:-:S02]  /*1b10*/  LEA R50, P4, R38, R49, 0x1 ;  /* 0x0000003126327211 */ /* 0x000fc400078808ff */
[----:B------:R-:W-:Y:S02]  /*1b20*/  LEA R48, P5, R40, R49, 0x1 ;  /* 0x0000003128307211 */ /* 0x000fe400078a08ff */
[-C--:B------:R-:W-:Y:S01]  /*1b30*/  LEA.HI.X.SX32 R47, R45, R79.reuse, 0x1, P3 ;  /* 0x0000004f2d2f7211 */ /* 0x080fe200018f0eff */
[----:B0-----:R-:W-:Y:S01]  /*1b40*/  FMUL R86, R21, UR4 ;  /* 0x0000000415567c20 */ /* 0x001fe20008400000 */
[-C--:B------:R-:W-:Y:S01]  /*1b50*/  LEA.HI.X.SX32 R51, R38, R79.reuse, 0x1, P4 ;  /* 0x0000004f26337211 */ /* 0x080fe200020f0eff */
[----:B------:R-:W-:Y:S01]  /*1b60*/  FMUL R87, R23, UR4 ;  /* 0x0000000417577c20 */ /* 0x000fe20008400000 */
[----:B------:R-:W-:Y:S01]  /*1b70*/  LEA.HI.X.SX32 R49, R40, R79, 0x1, P5 ;  /* 0x0000004f28317211 */ /* 0x000fe200028f0eff */
[----:B------:R-:W-:Y:S01]  /*1b80*/  FMUL R4, R4, UR4 ;  /* 0x0000000404047c20 */ /* 0x000fe20008400000 */
[----:B------:R-:W-:Y:S01]  /*1b90*/  PRMT R21, RZ, 0x7610, R21 ;  /* 0x00007610ff157816 */ /* 0x000fe20000000015 */
[----:B------:R-:W-:Y:S01]  /*1ba0*/  FMUL R38, R5, UR4 ;  /* 0x0000000405267c20 */ /* 0x000fe20008400000 */
[----:B------:R-:W-:Y:S01]  /*1bb0*/  PRMT R23, RZ, 0x7610, R23 ;  /* 0x00007610ff177816 */ /* 0x000fe20000000017 */
[----:B------:R-:W-:Y:S01]  /*1bc0*/  FMUL R7, R7, UR4 ;  /* 0x0000000407077c20 */ /* 0x000fe20008400000 */
[----:B------:R-:W-:Y:S01]  /*1bd0*/  PRMT R79, RZ, 0x7610, R79 ;  /* 0x00007610ff4f7816 */ /* 0x000fe2000000004f */
[----:B------:R-:W-:Y:S01]  /*1be0*/  FMUL R8, R8, UR4 ;  /* 0x0000000408087c20 */ /* 0x000fe20008400000 */
[----:B------:R-:W-:Y:S01]  /*1bf0*/  PRMT R81, RZ, 0x7610, R81 ;  /* 0x00007610ff517816 */ /* 0x000fe20000000051 */
[----:B------:R0:W5:Y:S01]  /*1c00*/  @P1 LDG.E.U16 R21, desc[UR24][R60.64] ;  /* 0x000000183c151981 */ /* 0x000162000c1e1500 */
        /* <DEDUP_REMOVED lines=8> */
[----:B------:R-:W-:Y:S01]  /*1c90*/  ISETP.GT.AND P4, PT, R41, -0x1, PT ;  /* 0xffffffff2900780c */ /* 0x000fe20003f84270 */
[----:B------:R-:W-:Y:S01]  /*1ca0*/  FMUL R43, R11, UR4 ;  /* 0x000000040b2b7c20 */ /* 0x000fe20008400000 */
[----:B------:R-:W-:Y:S01]  /*1cb0*/  ISETP.GT.AND P3, PT, R2, RZ, PT ;  /* 0x000000ff0200720c */ /* 0x000fe20003f64270 */
[----:B------:R0:W5:Y:S01]  /*1cc0*/  @P1 LDG.E.U16 R81, desc[UR24][R48.64] ;  /* 0x0000001830511981 */ /* 0x000162000c1e1500 */
[----:B------:R-:W-:Y:S01]  /*1cd0*/  FSEL R5, R4, -INF , P4 ;  /* 0xff80000004057808 */ /* 0x000fe20002000000 */
[----:B------:R-:W-:Y:S01]  /*1ce0*/  FMUL R6, R6, UR4 ;  /* 0x0000000406067c20 */ /* 0x000fe20008400000 */
[----:B------:R-:W-:Y:S01]  /*1cf0*/  ISETP.GT.AND P4, PT, R2, 0x2, PT ;  /* 0x000000020200780c */ /* 0x000fe20003f84270 */
[----:B------:R0:W5:Y:S01]  /*1d00*/  @P1 LDG.E.U16 R44, desc[UR24][R58.64] ;  /* 0x000000183a2c1981 */ /* 0x000162000c1e1500 */
[----:B------:R-:W-:Y:S01]  /*1d10*/  FSEL R4, R38, -INF , P3 ;  /* 0xff80000026047808 */ /* 0x000fe20001800000 */
[----:B------:R-:W-:Y:S01]  /*1d20*/  FMUL R13, R13, UR4 ;  /* 0x000000040d0d7c20 */ /* 0x000fe20008400000 */
[----:B------:R-:W-:Y:S01]  /*1d30*/  ISETP.GT.AND P5, PT, R2, 0x1, PT ;  /* 0x000000010200780c */ /* 0x000fe20003fa4270 */
[----:B------:R0:W5:Y:S01]  /*1d40*/  @P1 LDG.E.U16 R80, desc[UR24][R54.64] ;  /* 0x0000001836501981 */ /* 0x000162000c1e1500 */
[----:B------:R-:W-:Y:S01]  /*1d50*/  FMUL R14, R14, UR4 ;  /* 0x000000040e0e7c20 */ /* 0x000fe20008400000 */
[----:B------:R-:W-:Y:S01]  /*1d60*/  FMUL R40, R9, UR4 ;  /* 0x0000000409287c20 */ /* 0x000fe20008400000 */
[----:B------:R-:W-:Y:S01]  /*1d70*/  FMUL R88, R25, UR4 ;  /* 0x0000000419587c20 */ /* 0x000fe20008400000 */
[----:B------:R0:W5:Y:S01]  /*1d80*/  @P1 LDG.E.U16 R82, desc[UR24][R50.64] ;  /* 0x0000001832521981 */ /* 0x000162000c1e1500 */
[----:B------:R-:W-:Y:S01]  /*1d90*/  FMUL R83, R17, UR4 ;  /* 0x0000000411537c20 */ /* 0x000fe20008400000 */
[----:B------:R-:W-:Y:S01]  /*1da0*/  FMUL R78, R15, UR4 ;  /* 0x000000040f4e7c20 */ /* 0x000fe20008400000 */
[----:B------:R-:W-:Y:S01]  /*1db0*/  FMUL R85, R19, UR4 ;  /* 0x0000000413557c20 */ /* 0x000fe20008400000 */
[----:B------:R0:W5:Y:S01]  /*1dc0*/  @P1 LDG.E.U16 R84, desc[UR24][R46.64] ;  /* 0x000000182e541981 */ /* 0x000162000c1e1500 */
[----:B------:R-:W-:Y:S01]  /*1dd0*/  ISETP.GT.AND P3, PT, R2, 0x3, PT ;  /* 0x000000030200780c */ /* 0x000fe20003f64270 */
[----:B------:R-:W-:Y:S01]  /*1de0*/  FMUL R20, R20, UR4 ;  /* 0x0000000414147c20 */ /* 0x000fe20008400000 */
[----:B------:R-:W-:Y:S01]  /*1df0*/  FSEL R12, R7, -INF , P4 ;  /* 0xff800000070c7808 */ /* 0x000fe20002000000 */
[----:B------:R-:W-:Y:S01]  /*1e00*/  FMUL R16, R16, UR4 ;  /* 0x0000000410107c20 */ /* 0x000fe20008400000 */
        /* <DEDUP_REMOVED lines=16> */
[----:B------:R-:W-:Y:S01]  /*1f10*/  FSEL R6, R13, -INF , P4 ;  /* 0xff8000000d067808 */ /* 0x000fe20002000000 */
[----:B------:R-:W-:Y:S01]  /*1f20*/  FMUL R28, R28, UR4 ;  /* 0x000000041c1c7c20 */ /* 0x000fe20008400000 */
[----:B------:R-:W-:Y:S01]  /*1f30*/  ISETP.GT.AND P5, PT, R2, 0x4, PT ;  /* 0x000000040200780c */ /* 0x000fe20003fa4270 */
[----:B------:R-:W-:Y:S01]  /*1f40*/  FMUL R30, R30, UR4 ;  /* 0x000000041e1e7c20 */ /* 0x000fe20008400000 */
[----:B------:R-:W-:Y:S01]  /*1f50*/  FSEL R13, R14, -INF , P3 ;  /* 0xff8000000e0d7808 */ /* 0x000fe20001800000 */
[----:B------:R-:W-:Y:S01]  /*1f60*/  FMUL R93, R35, UR4 ;  /* 0x00000004235d7c20 */ /* 0x000fe20008400000 */
[----:B------:R-:W-:Y:S01]  /*1f70*/  FMNMX3 R14, R5, R4, R9, !PT ;  /* 0x00000004050e7276 */ /* 0x000fe20007800009 */
[----:B------:R-:W-:Y:S01]  /*1f80*/  FMUL R32, R32, UR4 ;  /* 0x0000000420207c20 */ /* 0x000fe20008400000 */
[----:B------:R-:W-:Y:S01]  /*1f90*/  FSEL R10, R40, -INF , P5 ;  /* 0xff800000280a7808 */ /* 0x000fe20002800000 */
[----:B------:R-:W-:Y:S01]  /*1fa0*/  FMUL R34, R34, UR4 ;  /* 0x0000000422227c20 */ /* 0x000fe20008400000 */
[----:B------:R-:W-:-:S02]  /*1fb0*/  ISETP.GT.AND P5, PT, R2, 0x7, PT ;  /* 0x000000070200780c */ /* 0x000fc40003fa4270 */
[----:B------:R-:W-:Y:S02]  /*1fc0*/  FMNMX3 R25, R14, R12, R11, !PT ;  /* 0x0000000c0e197276 */ /* 0x000fe4000780000b */
[C---:B------:R-:W-:Y:S02]  /*1fd0*/  ISETP.GT.AND P3, PT, R2.reuse, 0xc, PT ;  /* 0x0000000c0200780c */ /* 0x040fe40003f64270 */
[----:B------:R-:W-:Y:S02]  /*1fe0*/  FSEL R15, R45, -INF , P5 ;  /* 0xff8000002d0f7808 */ /* 0x000fe40002800000 */
[----:B------:R-:W-:Y:S02]  /*1ff0*/  FMNMX3 R25, R25, R10, R7, !PT ;  /* 0x0000000a19197276 */ /* 0x000fe40007800007 */
[----:B------:R-:W-:Y:S02]  /*2000*/  FSEL R19, R83, -INF , P3 ;  /* 0xff80000053137808 */ /* 0x000fe40001800000 */
[----:B------:R-:W-:-:S02]  /*2010*/  ISETP.GT.AND P5, PT, R2, 0xa, PT ;  /* 0x0000000a0200780c */ /* 0x000fc40003fa4270 */
[C---:B------:R-:W-:Y:S02]  /*2020*/  ISETP.GT.AND P3, PT, R2.reuse, 0xf, PT ;  /* 0x0000000f0200780c */ /* 0x040fe40003f64270 */
[----:B------:R-:W-:Y:S02]  /*2030*/  ISETP.GT.AND P4, PT, R2, 0xb, PT ;  /* 0x0000000b0200780c */ /* 0x000fe40003f84270 */
[----:B------:R-:W-:Y:S02]  /*2040*/  FMNMX3 R27, R25, R8, R15, !PT ;  /* 0x00000008191b7276 */ /* 0x000fe4000780000f */
[----:B------:R-:W-:Y:S02]  /*2050*/  FSEL R17, R78, -INF , P5 ;  /* 0xff8000004e117808 */ /* 0x000fe40002800000 */
[----:B------:R-:W-:Y:S02]  /*2060*/  FSEL R25, R20, -INF , P3 ;  /* 0xff80000014197808 */ /* 0x000fe40001800000 */
[----:B------:R-:W-:-:S02]  /*2070*/  ISETP.GT.AND P5, PT, R2, 0xd, PT ;  /* 0x0000000d0200780c */ /* 0x000fc40003fa4270 */
[----:B------:R-:W-:Y:S02]  /*2080*/  FSEL R14, R16, -INF , P4 ;  /* 0xff800000100e7808 */ /* 0x000fe40002000000 */
[----:B------:R-:W-:Y:S02]  /*2090*/  FMNMX3 R20, R27, R6, R13, !PT ;  /* 0x000000061b147276 */ /* 0x000fe4000780000d */
[----:B------:R-:W-:Y:S02]  /*20a0*/  ISETP.GT.AND P4, PT, R2, 0xe, PT ;  /* 0x0000000e0200780c */ /* 0x000fe40003f84270 */
[----:B------:R-:W-:Y:S02]  /*20b0*/  FSEL R16, R18, -INF , P5 ;  /* 0xff80000012107808 */ /* 0x000fe40002800000 */
[----:B------:R-:W-:Y:S02]  /*20c0*/  FMNMX3 R31, R20, R17, R14, !PT ;  /* 0x00000011141f7276 */ /* 0x000fe4000780000e */
[----:B------:R-:W-:-:S02]  /*20d0*/  ISETP.GT.AND P3, PT, R2, 0x12, PT ;  /* 0x000000120200780c */ /* 0x000fc40003f64270 */
[C---:B------:R-:W-:Y:S02]  /*20e0*/  ISETP.GT.AND P5, PT, R2.reuse, 0x10, PT ;  /* 0x000000100200780c */ /* 0x040fe40003fa4270 */
[----:B------:R-:W-:Y:S02]  /*20f0*/  FSEL R18, R85, -INF , P4 ;  /* 0xff80000055127808 */ /* 0x000fe40002000000 */
[----:B------:R-:W-:Y:S02]  /*2100*/  ISETP.GT.AND P4, PT, R2, 0x11, PT ;  /* 0x000000110200780c */ /* 0x000fe40003f84270 */
[----:B------:R-:W-:Y:S02]  /*2110*/  FMNMX3 R31, R31, R19, R16, !PT ;  /* 0x000000131f1f7276 */ /* 0x000fe40007800010 */
[----:B------:R-:W-:Y:S02]  /*2120*/  FSEL R29, R87, -INF , P3 ;  /* 0xff800000571d7808 */ /* 0x000fe40001800000 */
[----:B------:R-:W-:-:S02]  /*2130*/  FSEL R27, R86, -INF , P5 ;  /* 0xff800000561b7808 */ /* 0x000fc40002800000 */
[C---:B------:R-:W-:Y:S02]  /*2140*/  ISETP.GT.AND P3, PT, R2.reuse, 0x15, PT ;  /* 0x000000150200780c */ /* 0x040fe40003f64270 */
[----:B------:R-:W-:Y:S02]  /*2150*/  ISETP.GT.AND P5, PT, R2, 0x13, PT ;  /* 0x000000130200780c */ /* 0x000fe40003fa4270 */
[----:B------:R-:W-:Y:S02]  /*2160*/  FSEL R20, R22, -INF , P4 ;  /* 0xff80000016147808 */ /* 0x000fe40002000000 */
[----:B------:R-:W-:Y:S02]  /*2170*/  FMNMX3 R33, R31, R18, R25, !PT ;  /* 0x000000121f217276 */ /* 0x000fe40007800019 */
[----:B------:R-:W-:Y:S02]  /*2180*/  ISETP.GT.AND P4, PT, R2, 0x14, PT ;  /* 0x000000140200780c */ /* 0x000fe40003f84270 */
[----:B------:R-:W-:-:S02]  /*2190*/  FSEL R31, R26, -INF , P3 ;  /* 0xff8000001a1f7808 */ /* 0x000fc40001800000 */
[----:B------:R-:W-:Y:S02]  /*21a0*/  FSEL R22, R24, -INF , P5 ;  /* 0xff80000018167808 */ /* 0x000fe40002800000 */
[----:B------:R-:W-:Y:S02]  /*21b0*/  FMNMX3 R26, R33, R27, R20, !PT ;  /* 0x0000001b211a7276 */ /* 0x000fe40007800014 */
[----:B------:R-:W-:Y:S02]  /*21c0*/  ISETP.GT.AND P5, PT, R2, 0x16, PT ;  /* 0x000000160200780c */ /* 0x000fe40003fa4270 */
[----:B------:R-:W-:Y:S02]  /*21d0*/  FSEL R24, R88, -INF , P4 ;  /* 0xff80000058187808 */ /* 0x000fe40002000000 */
[----:B------:R-:W-:Y:S02]  /*21e0*/  ISETP.GT.AND P4, PT, R2, 0x17, PT ;  /* 0x000000170200780c */ /* 0x000fe40003f84270 */
[----:B------:R-:W-:-:S02]  /*21f0*/  FMNMX3 R38, R26, R29, R22, !PT ;  /* 0x0000001d1a267276 */ /* 0x000fc40007800016 */
[C---:B------:R-:W-:Y:S02]  /*2200*/  ISETP.GT.AND P3, PT, R2.reuse, 0x18, PT ;  /* 0x000000180200780c */ /* 0x040fe40003f64270 */
[----:B------:R-:W-:Y:S02]  /*2210*/  FSEL R33, R89, -INF , P5 ;  /* 0xff80000059217808 */ /* 0x000fe40002800000 */
[----:B------:R-:W-:Y:S02]  /*2220*/  ISETP.GT.AND P5, PT, R2, 0x19, PT ;  /* 0x000000190200780c */ /* 0x000fe40003fa4270 */
[----:B------:R-:W-:Y:S02]  /*2230*/  FSEL R26, R28, -INF , P4 ;  /* 0xff8000001c1a7808 */ /* 0x000fe40002000000 */
[----:B------:R-:W-:Y:S02]  /*2240*/  FMNMX3 R38, R38, R24, R31, !PT ;  /* 0x0000001826267276 */ /* 0x000fe4000780001f */
[----:B------:R-:W-:-:S02]  /*2250*/  ISETP.GT.AND P4, PT, R2, 0x1a, PT ;  /* 0x0000001a0200780c */ /* 0x000fc40003f84270 */
[----:B------:R-:W-:Y:S02]  /*2260*/  FSEL R35, R90, -INF , P3 ;  /* 0xff8000005a237808 */ /* 0x000fe40001800000 */
[----:B------:R-:W-:Y:S02]  /*2270*/  ISETP.GT.AND P3, PT, R2, 0x1b, PT ;  /* 0x0000001b0200780c */ /* 0x000fe40003f64270 */
[----:B------:R-:W-:Y:S02]  /*2280*/  FSEL R28, R30, -INF , P5 ;  /* 0xff8000001e1c7808 */ /* 0x000fe40002800000 */
[----:B------:R-:W-:Y:S02]  /*2290*/  FMNMX3 R38, R38, R33, R26, !PT ;  /* 0x0000002126267276 */ /* 0x000fe4000780001a */
[----:B------:R-:W-:Y:S02]  /*22a0*/  FSEL R43, R91, -INF , P4 ;  /* 0xff8000005b2b7808 */ /* 0x000fe40002000000 */
[----:B------:R-:W-:-:S02]  /*22b0*/  ISETP.GT.AND P5, PT, R2, 0x1c, PT ;  /* 0x0000001c0200780c */ /* 0x000fc40003fa4270 */
[----:B------:R-:W-:Y:S02]  /*22c0*/  ISETP.GT.AND P4, PT, R2, 0x1d, PT ;  /* 0x0000001d0200780c */ /* 0x000fe40003f84270 */
[----:B------:R-:W-:Y:S02]  /*22d0*/  FSEL R30, R32, -INF , P3 ;  /* 0xff800000201e7808 */ /* 0x000fe40001800000 */
[----:B------:R-:W-:Y:S02]  /*22e0*/  FMNMX3 R38, R38, R35, R28, !PT ;  /* 0x0000002326267276 */ /* 0x000fe4000780001c */
[----:B------:R-:W-:Y:S02]  /*22f0*/  ISETP.GT.AND P3, PT, R2, 0x1e, PT ;  /* 0x0000001e0200780c */ /* 0x000fe40003f64270 */
[----:B------:R-:W-:Y:S02]  /*2300*/  FSEL R45, R92, -INF , P5 ;  /* 0xff8000005c2d7808 */ /* 0x000fe40002800000 */
[----:B------:R-:W-:-:S02]  /*2310*/  FSEL R32, R34, -INF , P4 ;  /* 0xff80000022207808 */ /* 0x000fc40002000000 */
[----:B------:R-:W-:Y:S02]  /*2320*/  FMNMX3 R38, R38, R43, R30, !PT ;  /* 0x0000002b26267276 */ /* 0x000fe4000780001e */
[----:B------:R-:W-:Y:S02]  /*2330*/  FSEL R83, R93, -INF , P3 ;  /* 0xff8000005d537808 */ /* 0x000fe40001800000 */
[----:B------:R-:W-:-:S04]  /*2340*/  FMNMX3 R38, R38, R45, R32, !PT ;  /* 0x0000002d26267276 */ /* 0x000fc80007800020 */
[----:B------:R-:W-:-:S05]  /*2350*/  FMNMX3 R78, R38, -INF , R83, !PT ;  /* 0xff800000264e7876 */ /* 0x000fca0007800053 */
[--C-:B------:R-:W-:Y:S01]  /*2360*/  FADD R5, R5, -R78.reuse ;  /* 0x8000004e05057221 */ /* 0x100fe20000000000 */
[----:B------:R-:W-:-:S03]  /*2370*/  FADD R11, R11, -R78 ;  /* 0x8000004e0b0b7221 */ /* 0x000fc60000000000 */
[----:B------:R-:W-:Y:S01]  /*2380*/  FMUL R34, R5, 1.4426950216293334961 ;  /* 0x3fb8aa3b05227820 */ /* 0x000fe20000400000 */
[----:B------:R-:W-:Y:S01]  /*2390*/  FMUL R38, R11, 1.4426950216293334961 ;  /* 0x3fb8aa3b0b267820 */ /* 0x000fe20000400000 */
[--C-:B------:R-:W-:Y:S01]  /*23a0*/  FADD R11, R10, -R78.reuse ;  /* 0x8000004e0a0b7221 */ /* 0x100fe20000000000 */
[--C-:B------:R-:W-:Y:S02]  /*23b0*/  FADD R5, R4, -R78.reuse ;  /* 0x8000004e04057221 */ /* 0x100fe40000000000 */
[----:B------:R2:W-:Y:S01]  /*23c0*/  MUFU.EX2 R4, R34 ;  /* 0x0000002200047308 */ /* 0x0005e20000000800 */
[--C-:B------:R-:W-:Y:S01]  /*23d0*/  FADD R6, R6, -R78.reuse ;  /* 0x8000004e06067221 */ /* 0x100fe20000000000 */
[--C-:B------:R-:W-:Y:S01]  /*23e0*/  FADD R17, R17, -R78.reuse ;  /* 0x8000004e11117221 */ /* 0x100fe20000000000 */
[----:B--2---:R-:W-:Y:S01]  /*23f0*/  FMUL R34, R11, 1.4426950216293334961 ;  /* 0x3fb8aa3b0b227820 */ /* 0x004fe20000400000 */
[----:B------:R-:W-:-:S04]  /*2400*/  FADD R11, R7, -R78 ;  /* 0x8000004e070b7221 */ /* 0x000fc80000000000 */
[----:B------:R2:W-:Y:S01]  /*2410*/  MUFU.EX2 R10, R38 ;  /* 0x00000026000a7308 */ /* 0x0005e20000000800 */
[----:B------:R-:W-:Y:S01]  /*2420*/  FMUL R40, R11, 1.4426950216293334961 ;  /* 0x3fb8aa3b0b287820 */ /* 0x000fe20000400000 */
[--C-:B------:R-:W-:Y:S01]  /*2430*/  FADD R11, R8, -R78.reuse ;  /* 0x8000004e080b7221 */ /* 0x100fe20000000000 */
[----:B--2---:R-:W-:Y:S01]  /*2440*/  FMUL R38, R6, 1.4426950216293334961 ;  /* 0x3fb8aa3b06267820 */ /* 0x004fe20000400000 */
[----:B------:R-:W-:-:S04]  /*2450*/  FADD R6, R14, -R78 ;  /* 0x8000004e0e067221 */ /* 0x000fc80000000000 */
[----:B------:R2:W-:Y:S01]  /*2460*/  MUFU.EX2 R8, R40 ;  /* 0x0000002800087308 */ /* 0x0005e20000000800 */
[----:B------:R-:W-:Y:S01]  /*2470*/  FMUL R5, R5, 1.4426950216293334961 ;  /* 0x3fb8aa3b05057820 */ /* 0x000fe20000400000 */
[--C-:B------:R-:W-:Y:S01]  /*2480*/  FADD R9, R9, -R78.reuse ;  /* 0x8000004e09097221 */ /* 0x100fe20000000000 */
[--C-:B------:R-:W-:Y:S01]  /*2490*/  FADD R19, R19, -R78.reuse ;  /* 0x8000004e13137221 */ /* 0x100fe20000000000 */
[----:B--2---:R-:W-:Y:S01]  /*24a0*/  FMUL R40, R17, 1.4426950216293334961 ;  /* 0x3fb8aa3b11287820 */ /* 0x004fe20000400000 */
[----:B------:R-:W-:Y:S01]  /*24b0*/  FMUL R17, R6, 1.4426950216293334961 ;  /* 0x3fb8aa3b06117820 */ /* 0x000fe20000400000 */
[--C-:B------:R-:W-:Y:S02]  /*24c0*/  FADD R6, R16, -R78.reuse ;  /* 0x8000004e10067221 */ /* 0x100fe40000000000 */
[----:B------:R-:W-:Y:S01]  /*24d0*/  MUFU.EX2 R7, R34 ;  /* 0x0000002200077308 */ /* 0x000fe20000000800 */
[----:B------:R-:W-:Y:S01]  /*24e0*/  FMUL R9, R9, 1.4426950216293334961 ;  /* 0x3fb8aa3b09097820 */ /* 0x000fe20000400000 */
[----:B------:R-:W-:Y:S01]  /*24f0*/  FADD R12, R12, -R78 ;  /* 0x8000004e0c0c7221 */ /* 0x000fe20000000000 */
[----:B------:R-:W-:-:S05]  /*2500*/  FMUL R42, R19, 1.4426950216293334961 ;  /* 0x3fb8aa3b132a7820 */ /* 0x000fca0000400000 */
[----:B------:R2:W-:Y:S01]  /*2510*/  MUFU.EX2 R34, R38 ;  /* 0x0000002600227308 */ /* 0x0005e20000000800 */
[--C-:B------:R-:W-:Y:S01]  /*2520*/  FADD R27, R27, -R78.reuse ;  /* 0x8000004e1b1b7221 */ /* 0x100fe20000000000 */
[----:B------:R-:W-:Y:S01]  /*2530*/  FMUL R12, R12, 1.4426950216293334961 ;  /* 0x3fb8aa3b0c0c7820 */ /* 0x000fe20000400000 */
[----:B--2---:R-:W-:Y:S01]  /*2540*/  FMUL R38, R6, 1.4426950216293334961 ;  /* 0x3fb8aa3b06267820 */ /* 0x004fe20000400000 */
[----:B------:R-:W-:-:S04]  /*2550*/  FADD R6, R18, -R78 ;  /* 0x8000004e12067221 */ /* 0x000fc80000000000 */
[----:B------:R-:W2:Y:S01]  /*2560*/  MUFU.EX2 R5, R5 ;  /* 0x0000000500057308 */ /* 0x000ea20000000800 */
[----:B------:R-:W-:Y:S01]  /*2570*/  FMUL R19, R6, 1.4426950216293334961 ;  /* 0x3fb8aa3b06137820 */ /* 0x000fe20000400000 */
[----:B------:R-:W-:-:S06]  /*2580*/  FADD R6, R20, -R78 ;  /* 0x8000004e14067221 */ /* 0x000fcc0000000000 */
[----:B------:R-:W3:Y:S01]  /*2590*/  MUFU.EX2 R9, R9 ;  /* 0x0000000900097308 */ /* 0x000ee20000000800 */
[----:B------:R-:W-:-:S07]  /*25a0*/  FADD R29, R29, -R78 ;  /* 0x8000004e1d1d7221 */ /* 0x000fce0000000000 */
[----:B------:R4:W-:Y:S02]  /*25b0*/  MUFU.EX2 R14, R40 ;  /* 0x00000028000e7308 */ /* 0x0009e40000000800 */
[----:B----4-:R-:W-:Y:S01]  /*25c0*/  FMUL R40, R27, 1.4426950216293334961 ;  /* 0x3fb8aa3b1b287820 */ /* 0x010fe20000400000 */
[----:B------:R-:W-:Y:S01]  /*25d0*/  FMUL R27, R6, 1.4426950216293334961 ;  /* 0x3fb8aa3b061b7820 */ /* 0x000fe20000400000 */
[----:B------:R-:W-:-:S04]  /*25e0*/  FADD R6, R22, -R78 ;  /* 0x8000004e16067221 */ /* 0x000fc80000000000 */
[----:B------:R-:W4:Y:S08]  /*25f0*/  MUFU.EX2 R12, R12 ;  /* 0x0000000c000c7308 */ /* 0x000f300000000800 */
[----:B------:R0:W-:Y:S01]  /*2600*/  MUFU.EX2 R16, R42 ;  /* 0x0000002a00107308 */ /* 0x0001e20000000800 */
[----:B------:R-:W-:Y:S01]  /*2610*/  FMUL R11, R11, 1.4426950216293334961 ;  /* 0x3fb8aa3b0b0b7820 */ /* 0x000fe20000400000 */
[--C-:B------:R-:W-:Y:S01]  /*2620*/  FADD R15, R15, -R78.reuse ;  /* 0x8000004e0f0f7221 */ /* 0x100fe20000000000 */
[----:B0-----:R-:W-:Y:S01]  /*2630*/  FMUL R42, R6, 1.4426950216293334961 ;  /* 0x3fb8aa3b062a7820 */ /* 0x001fe20000400000 */
[----:B------:R-:W-:-:S04]  /*2640*/  FADD R6, R24, -R78 ;  /* 0x8000004e18067221 */ /* 0x000fc80000000000 */
[----:B------:R0:W-:Y:S01]  /*2650*/  MUFU.EX2 R18, R38 ;  /* 0x0000002600127308 */ /* 0x0001e20000000800 */
[----:B------:R-:W-:Y:S01]  /*2660*/  FMUL R15, R15, 1.4426950216293334961 ;  /* 0x3fb8aa3b0f0f7820 */ /* 0x000fe20000400000 */
[----:B0-----:R-:W-:Y:S01]  /*2670*/  FMUL R38, R29, 1.4426950216293334961 ;  /* 0x3fb8aa3b1d267820 */ /* 0x001fe20000400000 */
[----:B------:R-:W-:Y:S01]  /*2680*/  FMUL R29, R6, 1.4426950216293334961 ;  /* 0x3fb8aa3b061d7820 */ /* 0x000fe20000400000 */
[----:B--2---:R-:W-:-:S04]  /*2690*/  FADD R6, R4, R5 ;  /* 0x0000000504067221 */ /* 0x004fc80000000000 */
[----:B------:R-:W0:Y:S01]  /*26a0*/  MUFU.EX2 R11, R11 ;  /* 0x0000000b000b7308 */ /* 0x000e220000000800 */
[----:B---3--:R-:W-:Y:S01]  /*26b0*/  FADD R85, R9, R6 ;  /* 0x0000000609557221 */ /* 0x008fe20000000000 */
[----:B------:R-:W-:-:S03]  /*26c0*/  FADD R13, R13, -R78 ;  /* 0x8000004e0d0d7221 */ /* 0x000fc60000000000 */
[----:B----4-:R-:W-:-:S03]  /*26d0*/  FADD R85, R12, R85 ;  /* 0x000000550c557221 */ /* 0x010fc60000000000 */
[----:B------:R-:W2:Y:S01]  /*26e0*/  MUFU.EX2 R15, R15 ;  /* 0x0000000f000f7308 */ /* 0x000ea20000000800 */
[----:B------:R-:W-:Y:S01]  /*26f0*/  FADD R33, R33, -R78 ;  /* 0x8000004e21217221 */ /* 0x000fe20000000000 */
[----:B------:R-:W-:Y:S01]  /*2700*/  FMUL R13, R13, 1.4426950216293334961 ;  /* 0x3fb8aa3b0d0d7820 */ /* 0x000fe20000400000 */
[----:B------:R-:W-:-:S05]  /*2710*/  FADD R6, R10, R85 ;  /* 0x000000550a067221 */ /* 0x000fca0000000000 */
[----:B------:R3:W-:Y:S02]  /*2720*/  MUFU.EX2 R22, R38 ;  /* 0x0000002600167308 */ /* 0x0007e40000000800 */
[----:B---3--:R-:W-:Y:S01]  /*2730*/  FMUL R38, R33, 1.4426950216293334961 ;  /* 0x3fb8aa3b21267820 */ /* 0x008fe20000400000 */
[----:B------:R-:W-:-:S05]  /*2740*/  FADD R33, R7, R6 ;  /* 0x0000000607217221 */ /* 0x000fca0000000000 */
[----:B------:R-:W3:Y:S08]  /*2750*/  MUFU.EX2 R13, R13 ;  /* 0x0000000d000d7308 */ /* 0x000ef00000000800 */
[----:B------:R4:W-:Y:S02]  /*2760*/  MUFU.EX2 R20, R40 ;  /* 0x0000002800147308 */ /* 0x0009e40000000800 */
[----:B----4-:R-:W-:-:S06]  /*2770*/  FADD R40, R8, R33 ;  /* 0x0000002108287221 */ /* 0x010fcc0000000000 */
[----:B------:R-:W4:Y:S01]  /*2780*/  MUFU.EX2 R17, R17 ;  /* 0x0000001100117308 */ /* 0x000f220000000800 */
[----:B0-----:R-:W-:-:S04]  /*2790*/  FADD R40, R11, R40 ;  /* 0x000000280b287221 */ /* 0x001fc80000000000 */
[----:B--2---:R-:W-:Y:S01]  /*27a0*/  FADD R85, R15, R40 ;  /* 0x000000280f557221 */ /* 0x004fe20000000000 */
[----:B------:R-:W-:-:S03]  /*27b0*/  FADD R25, R25, -R78 ;  /* 0x8000004e19197221 */ /* 0x000fc60000000000 */
[----:B------:R-:W-:Y:S01]  /*27c0*/  FADD R40, R34, R85 ;  /* 0x0000005522287221 */ /* 0x000fe20000000000 */
[----:B------:R-:W-:Y:S01]  /*27d0*/  FMUL R25, R25, 1.4426950216293334961 ;  /* 0x3fb8aa3b19197820 */ /* 0x000fe20000400000 */
[----:B------:R-:W-:Y:S02]  /*27e0*/  FADD R6, R26, -R78 ;  /* 0x8000004e1a067221 */ /* 0x000fe40000000000 */
[----:B---3--:R-:W-:Y:S01]  /*27f0*/  FADD R85, R13, R40 ;  /* 0x000000280d557221 */ /* 0x008fe20000000000 */
[----:B------:R-:W0:Y:S08]  /*2800*/  MUFU.EX2 R19, R19 ;  /* 0x0000001300137308 */ /* 0x000e300000000800 */
[----:B------:R2:W-:Y:S02]  /*2810*/  MUFU.EX2 R26, R38 ;  /* 0x00000026001a7308 */ /* 0x0005e40000000800 */
[----:B--2---:R-:W-:-:S06]  /*2820*/  FADD R38, R14, R85 ;  /* 0x000000550e267221 */ /* 0x004fcc0000000000 */
[----:B------:R-:W2:Y:S01]  /*2830*/  MUFU.EX2 R25, R25 ;  /* 0x0000001900197308 */ /* 0x000ea20000000800 */
[----:B----4-:R-:W-:Y:S01]  /*2840*/  FADD R87, R17, R38 ;  /* 0x0000002611577221 */ /* 0x010fe20000000000 */
[----:B------:R-:W-:-:S03]  /*2850*/  FADD R35, R35, -R78 ;  /* 0x8000004e23237221 */ /* 0x000fc60000000000 */
[----:B------:R-:W-:-:S03]  /*2860*/  FADD R87, R16, R87 ;  /* 0x0000005710577221 */ /* 0x000fc60000000000 */
[----:B------:R-:W3:Y:S01]  /*2870*/  MUFU.EX2 R27, R27 ;  /* 0x0000001b001b7308 */ /* 0x000ee20000000800 */
[----:B------:R-:W-:Y:S01]  /*2880*/  FMUL R33, R6, 1.4426950216293334961 ;  /* 0x3fb8aa3b06217820 */ /* 0x000fe20000400000 */
[----:B------:R-:W-:Y:S01]  /*2890*/  FADD R38, R18, R87 ;  /* 0x0000005712267221 */ /* 0x000fe20000000000 */
[----:B------:R-:W-:Y:S01]  /*28a0*/  FMUL R35, R35, 1.4426950216293334961 ;  /* 0x3fb8aa3b23237820 */ /* 0x000fe20000400000 */
[--C-:B------:R-:W-:Y:S01]  /*28b0*/  FADD R6, R28, -R78.reuse ;  /* 0x8000004e1c067221 */ /* 0x100fe20000000000 */
[----:B------:R-:W-:Y:S01]  /*28c0*/  FADD R31, R31, -R78 ;  /* 0x8000004e1f1f7221 */ /* 0x000fe20000000000 */
[----:B0-----:R-:W-:Y:S02]  /*28d0*/  FADD R40, R19, R38 ;  /* 0x0000002613287221 */ /* 0x001fe40000000000 */
[----:B------:R-:W0:Y:S01]  /*28e0*/  MUFU.EX2 R24, R42 ;  /* 0x0000002a00187308 */ /* 0x000e220000000800 */
[----:B------:R-:W-:Y:S01]  /*28f0*/  FMUL R6, R6, 1.4426950216293334961 ;  /* 0x3fb8aa3b06067820 */ /* 0x000fe20000400000 */
[----:B------:R-:W-:-:S06]  /*2900*/  FMUL R31, R31, 1.4426950216293334961 ;  /* 0x3fb8aa3b1f1f7820 */ /* 0x000fcc0000400000 */
[----:B------:R2:W-:Y:S01]  /*2910*/  MUFU.EX2 R28, R35 ;  /* 0x00000023001c7308 */ /* 0x0005e20000000800 */
[----:B------:R-:W-:Y:S01]  /*2920*/  FADD R43, R43, -R78 ;  /* 0x8000004e2b2b7221 */ /* 0x000fe20000000000 */
[----:B--2---:R-:W-:-:S06]  /*2930*/  FADD R35, R25, R40 ;  /* 0x0000002819237221 */ /* 0x004fcc0000000000 */
[----:B------:R-:W2:Y:S01]  /*2940*/  MUFU.EX2 R29, R29 ;  /* 0x0000001d001d7308 */ /* 0x000ea20000000800 */
[----:B------:R-:W-:-:S07]  /*2950*/  FADD R45, R45, -R78 ;  /* 0x8000004e2d2d7221 */ /* 0x000fce0000000000 */
[----:B------:R4:W-:Y:S01]  /*2960*/  MUFU.EX2 R85, R6 ;  /* 0x0000000600557308 */ /* 0x0009e20000000800 */
[--C-:B------:R-:W-:Y:S01]  /*2970*/  FADD R83, R83, -R78.reuse ;  /* 0x8000004e53537221 */ /* 0x100fe20000000000 */
[----:B------:R-:W-:Y:S01]  /*2980*/  FADD R30, R30, -R78 ;  /* 0x8000004e1e1e7221 */ /* 0x000fe20000000000 */
[----:B----4-:R-:W-:-:S05]  /*2990*/  FADD R6, R20, R35 ;  /* 0x0000002314067221 */ /* 0x010fca0000000000 */
[----:B------:R-:W4:Y:S01]  /*29a0*/  MUFU.EX2 R31, R31 ;  /* 0x0000001f001f7308 */ /* 0x000f220000000800 */
[----:B---3--:R-:W-:Y:S01]  /*29b0*/  FADD R35, R27, R6 ;  /* 0x000000061b237221 */ /* 0x008fe20000000000 */
[----:B------:R-:W-:Y:S01]  /*29c0*/  FMUL R42, R43, 1.4426950216293334961 ;  /* 0x3fb8aa3b2b2a7820 */ /* 0x000fe20000400000 */
[----:B------:R-:W-:Y:S01]  /*29d0*/  FADD R32, R32, -R78 ;  /* 0x8000004e20207221 */ /* 0x000fe20000000000 */
[----:B------:R-:W-:Y:S01]  /*29e0*/  FMUL R43, R45, 1.4426950216293334961 ;  /* 0x3fb8aa3b2d2b7820 */ /* 0x000fe20000400000 */
[----:B------:R-:W-:Y:S01]  /*29f0*/  FADD R35, R22, R35 ;  /* 0x0000002316237221 */ /* 0x000fe20000000000 */
[----:B------:R-:W-:Y:S02]  /*2a00*/  FMUL R45, R83, 1.4426950216293334961 ;  /* 0x3fb8aa3b532d7820 */ /* 0x000fe40000400000 */
[----:B------:R-:W3:Y:S01]  /*2a10*/  MUFU.EX2 R33, R33 ;  /* 0x0000002100217308 */ /* 0x000ee20000000800 */
[----:B------:R-:W-:Y:S01]  /*2a20*/  FMUL R30, R30, 1.4426950216293334961 ;  /* 0x3fb8aa3b1e1e7820 */ /* 0x000fe20000400000 */
[----:B------:R-:W-:Y:S01]  /*2a30*/  FMUL R32, R32, 1.4426950216293334961 ;  /* 0x3fb8aa3b20207820 */ /* 0x000fe20000400000 */
[----:B0-----:R-:W-:-:S05]  /*2a40*/  FADD R6, R24, R35 ;  /* 0x0000002318067221 */ /* 0x001fca0000000000 */
[----:B------:R2:W-:Y:S01]  /*2a50*/  MUFU.EX2 R38, R30 ;  /* 0x0000001e00267308 */ /* 0x0005e20000000800 */
[----:B------:R-:W-:-:S07]  /*2a60*/  F2FP.BF16.F32.PACK_AB R4, R5, R4 ;  /* 0x000000040504723e */ /* 0x000fce00000010ff */
[----:B------:R-:W0:Y:S01]  /*2a70*/  MUFU.EX2 R42, R42 ;  /* 0x0000002a002a7308 */ /* 0x000e220000000800 */
[----:B--2---:R-:W-:Y:S01]  /*2a80*/  FADD R30, R29, R6 ;  /* 0x000000061d1e7221 */ /* 0x004fe20000000000 */
[----:B------:R-:W-:-:S06]  /*2a90*/  F2FP.BF16.F32.PACK_AB R5, R12, R9 ;  /* 0x000000090c05723e */ /* 0x000fcc00000010ff */
[----:B------:R-:W2:Y:S01]  /*2aa0*/  MUFU.EX2 R43, R43 ;  /* 0x0000002b002b7308 */ /* 0x000ea20000000800 */
[----:B----4-:R-:W-:-:S07]  /*2ab0*/  FADD R35, R31, R30 ;  /* 0x0000001e1f237221 */ /* 0x010fce0000000000 */
[----:B------:R-:W-:Y:S01]  /*2ac0*/  MUFU.EX2 R40, R32 ;  /* 0x0000002000287308 */ /* 0x000fe20000000800 */
[----:B------:R-:W-:-:S07]  /*2ad0*/  F2FP.BF16.F32.PACK_AB R9, R14, R13 ;  /* 0x0000000d0e09723e */ /* 0x000fce00000010ff */
[----:B------:R-:W4:Y:S01]  /*2ae0*/  MUFU.EX2 R45, R45 ;  /* 0x0000002d002d7308 */ /* 0x000f220000000800 */
[----:B------:R-:W-:Y:S01]  /*2af0*/  FADD R14, R26, R35 ;  /* 0x000000231a0e7221 */ /* 0x000fe20000000000 */
[----:B------:R-:W-:Y:S02]  /*2b00*/  F2FP.BF16.F32.PACK_AB R6, R7, R10 ;  /* 0x0000000a0706723e */ /* 0x000fe400000010ff */
[----:B------:R-:W-:Y:S01]  /*2b10*/  F2FP.BF16.F32.PACK_AB R10, R16, R17 ;  /* 0x00000011100a723e */ /* 0x000fe200000010ff */
[----:B---3--:R-:W-:Y:S01]  /*2b20*/  FADD R17, R33, R14 ;  /* 0x0000000e21117221 */ /* 0x008fe20000000000 */
[----:B------:R-:W-:Y:S02]  /*2b30*/  F2FP.BF16.F32.PACK_AB R7, R11, R8 ;  /* 0x000000080b07723e */ /* 0x000fe400000010ff */
[----:B------:R-:W-:Y:S01]  /*2b40*/  F2FP.BF16.F32.PACK_AB R12, R20, R25 ;  /* 0x00000019140c723e */ /* 0x000fe200000010ff */
[----:B------:R-:W-:Y:S01]  /*2b50*/  FADD R20, R28, R17 ;  /* 0x000000111c147221 */ /* 0x000fe20000000000 */
[----:B------:R-:W-:-:S02]  /*2b60*/  F2FP.BF16.F32.PACK_AB R8, R34, R15 ;  /* 0x0000000f2208723e */ /* 0x000fc400000010ff */
[----:B------:R-:W-:Y:S02]  /*2b70*/  F2FP.BF16.F32.PACK_AB R11, R19, R18 ;  /* 0x00000012130b723e */ /* 0x000fe400000010ff */
[----:B------:R-:W-:Y:S02]  /*2b80*/  F2FP.BF16.F32.PACK_AB R13, R22, R27 ;  /* 0x0000001b160d723e */ /* 0x000fe400000010ff */
[----:B------:R-:W-:Y:S02]  /*2b90*/  F2FP.BF16.F32.PACK_AB R14, R29, R24 ;  /* 0x000000181d0e723e */ /* 0x000fe400000010ff */
[----:B------:R-:W-:Y:S02]  /*2ba0*/  F2FP.BF16.F32.PACK_AB R15, R26, R31 ;  /* 0x0000001f1a0f723e */ /* 0x000fe400000010ff */
[----:B------:R-:W-:Y:S02]  /*2bb0*/  F2FP.BF16.F32.PACK_AB R16, R28, R33 ;  /* 0x000000211c10723e */ /* 0x000fe400000010ff */
[----:B0-----:R-:W-:-:S02]  /*2bc0*/  F2FP.BF16.F32.PACK_AB R17, R42, R85 ;  /* 0x000000552a11723e */ /* 0x001fc400000010ff */
[----:B--2---:R-:W-:Y:S02]  /*2bd0*/  F2FP.BF16.F32.PACK_AB R18, R43, R38 ;  /* 0x000000262b12723e */ /* 0x004fe400000010ff */
[----:B----4-:R-:W-:Y:S01]  /*2be0*/  F2FP.BF16.F32.PACK_AB R19, R45, R40 ;  /* 0x000000282d13723e */ /* 0x010fe200000010ff */
[----:B-1----:R-:W-:Y:S06]  /*2bf0*/  @!P1 BRA `(.L_x_9) ;  /* 0x0000000000049947 */ /* 0x002fec0003800000 */
[----:B------:R0:W-:Y:S02]  /*2c00*/  STTM.x16 tmem[UR13+0x40], R4 ;  /* 0x00004004000079ed */ /* 0x0001e4000824000d */
.L_x_9:
[----:B-----5:R-:W-:Y:S01]  /*2c10*/  STS.U16 [R36+UR11+0x2000], R21 ;  /* 0x0020001524007988 */ /* 0x020fe2000800040b */
[----:B0-----:R-:W-:Y:S01]  /*2c20*/  FADD R4, -R78, -INF ;  /* 0xff8000004e047421 */ /* 0x001fe20000000100 */
[----:B------:R-:W-:Y:S02]  /*2c30*/  FADD R85, R85, R20 ;  /* 0x0000001455557221 */ /* 0x000fe40000000000 */
[----:B------:R0:W-:Y:S01]  /*2c40*/  STS.U16 [R36+UR11+0x2200], R23 ;  /* 0x0022001724007988 */ /* 0x0001e2000800040b */
[----:B------:R-:W-:Y:S01]  /*2c50*/  FMUL R83, R4, 1.4426950216293334961 ;  /* 0x3fb8aa3b04537820 */ /* 0x000fe20000400000 */
[----:B------:R-:W-:Y:S02]  /*2c60*/  FADD R85, R42, R85 ;  /* 0x000000552a557221 */ /* 0x000fe40000000000 */
[----:B------:R1:W-:Y:S03]  /*2c70*/  STS.U16 [R36+UR11+0x2400], R79 ;  /* 0x0024004f24007988 */ /* 0x0003e6000800040b */
[----:B------:R-:W2:Y:S01]  /*2c80*/  MUFU.EX2 R83, R83 ;  /* 0x0000005300537308 */ /* 0x000ea20000000800 */
[----:B------:R1:W-:Y:S04]  /*2c90*/  STS.U16 [R36+UR11+0x2600], R81 ;  /* 0x0026005124007988 */ /* 0x0003e8000800040b */
[----:B------:R1:W-:Y:S04]  /*2ca0*/  STS.U16 [R3+UR11+0x2100], R44 ;  /* 0x0021002c03007988 */ /* 0x0003e8000800040b */
[----:B------:R1:W-:Y:S04]  /*2cb0*/  STS.U16 [R3+UR11+0x2300], R80 ;  /* 0x0023005003007988 */ /* 0x0003e8000800040b */
[----:B------:R1:W-:Y:S04]  /*2cc0*/  STS.U16 [R3+UR11+0x2500], R82 ;  /* 0x0025005203007988 */ /* 0x0003e8000800040b */
[----:B------:R1:W-:Y:S01]  /*2cd0*/  STS.U16 [R3+UR11+0x2700], R84 ;  /* 0x0027005403007988 */ /* 0x0003e2000800040b */
[----:B------:R-:W3:Y:S02]  /*2ce0*/  FENCE.VIEW.ASYNC.T ;  /* 0x00000000000073c6 */ /* 0x000ee40000000200 */
[----:B---3--:R-:W-:Y:S06]  /*2cf0*/  BAR.SYNC.DEFER_BLOCKING 0x0 ;  /* 0x0000000000007b1d */ /* 0x008fec0000010000 */
[----:B0-----:R-:W0:Y:S01]  /*2d00*/  LDTM.x32 R4, tmem[UR13] ;  /* 0x0000000d000479ee */ /* 0x001e2200082c0000 */
[----:B------:R-:W-:Y:S01]  /*2d10*/  NOP ;  /* 0x0000000000007918 */ /* 0x000fe20000000000 */
[----:B-12---:R-:W-:Y:S05]  /*2d20*/  @!P1 BRA `(.L_x_10) ;  /* 0x0000000000849947 */ /* 0x006fea0003800000 */
[C---:B0-----:R-:W-:Y:S01]  /*2d30*/  FMUL R4, R83.reuse, R4 ;  /* 0x0000000453047220 */ /* 0x041fe20000400000 */
[C---:B------:R-:W-:Y:S01]  /*2d40*/  FMUL R5, R83.reuse, R5 ;  /* 0x0000000553057220 */ /* 0x040fe20000400000 */
        /* <DEDUP_REMOVED lines=29> */
[----:B------:R-:W-:-:S04]  /*2f20*/  FMUL R35, R83, R35 ;  /* 0x0000002353237220 */ /* 0x000fc80000400000 */
[----:B------:R1:W-:Y:S03]  /*2f30*/  STTM.x32 tmem[UR13], R4 ;  /* 0x00000004000079ed */ /* 0x0003e600082c000d */
.L_x_10:
[----:B0-----:R-:W0:Y:S02]  /*2f40*/  FENCE.VIEW.ASYNC.T ;  /* 0x00000000000073c6 */ /* 0x001e240000000200 */
[----:B0-----:R-:W-:Y:S01]  /*2f50*/  BAR.SYNC.DEFER_BLOCKING 0x0 ;  /* 0x0000000000007b1d */ /* 0x001fe20000010000 */
[----:B------:R-:W-:Y:S01]  /*2f60*/  FADD R38, R38, R85 ;  /* 0x0000005526267221 */ /* 0x000fe20000000000 */
[----:B------:R-:W-:Y:S01]  /*2f70*/  UIADD3 UR8, UPT, UPT, UR11, 0x3800, URZ ;  /* 0x000038000b087890 */ /* 0x000fe2000fffe0ff */
[----:B------:R-:W-:Y:S01]  /*2f80*/  FSEL R78, R78, -INF , P1 ;  /* 0xff8000004e4e7808 */ /* 0x000fe20000800000 */
[----:B------:R-:W-:Y:S01]  /*2f90*/  UIADD3 UR15, UPT, UPT, UR12, 0x40, URZ ;  /* 0x000000400c0f7890 */ /* 0x000fe2000fffe0ff */
[----:B------:R-:W-:-:S04]  /*2fa0*/  FADD R43, R43, R38 ;  /* 0x000000262b2b7221 */ /* 0x000fc80000000000 */
[----:B------:R-:W-:-:S04]  /*2fb0*/  FADD R40, R40, R43 ;  /* 0x0000002b28287221 */ /* 0x000fc80000000000 */
[----:B------:R-:W-:-:S04]  /*2fc0*/  FADD R40, R45, R40 ;  /* 0x000000282d287221 */ /* 0x000fc80000000000 */
[----:B------:R-:W-:-:S05]  /*2fd0*/  FADD R40, R83, R40 ;  /* 0x0000002853287221 */ /* 0x000fca0000000000 */
[----:B------:R-:W-:Y:S01]  /*2fe0*/  FSEL R38, R40, 1, P1 ;  /* 0x3f80000028267808 */ /* 0x000fe20000800000 */
[----:B------:R0:W-:Y:S06]  /*2ff0*/  MEMBAR.ALL.CTA ;  /* 0x0000000000007992 */ /* 0x0001ec0000008000 */
[----:B0-----:R-:W0:Y:S02]  /*3000*/  FENCE.VIEW.ASYNC.S ;  /* 0x00000000000073c6 */ /* 0x001e240000000000 */
[----:B0-----:R-:W-:Y:S06]  /*3010*/  BAR.SYNC.DEFER_BLOCKING 0x0 ;  /* 0x0000000000007b1d */ /* 0x001fec0000010000 */
[----:B------:R-:W-:Y:S05]  /*3020*/  @!P2 BRA `(.L_x_11) ;  /* 0x000000000060a947 */ /* 0x000fea0003800000 */
[----:B------:R-:W-:Y:S01]  /*3030*/  UIADD3 UR4, UPT, UPT, UR11, 0x2000, URZ ;  /* 0x000020000b047890 */ /* 0x000fe2000fffe0ff */
[----:B------:R-:W-:Y:S01]  /*3040*/  BSSY.RECONVERGENT B0, `(.L_x_12) ;  /* 0x0000015000007945 */ /* 0x000fe20003800200 */
[----:B------:R-:W-:Y:S02]  /*3050*/  ELECT P1, URZ, PT ;  /* 0x0000000000ff782f */ /* 0x000fe40003820000 */
[----:B------:R-:W-:Y:S02]  /*3060*/  USHF.R.U32.HI UR4, URZ, 0x4, UR4 ;  /* 0x00000004ff047899 */ /* 0x000fe40008011604 */
[----:B------:R-:W-:Y:S02]  /*3070*/  UIADD3 UR5, UPT, UPT, UR12, 0x48, URZ ;  /* 0x000000480c057890 */ /* 0x000fe4000fffe0ff */
[----:B------:R-:W-:Y:S01]  /*3080*/  USGXT.U32 UR6, UR4, 0xe ;  /* 0x0000000e0406789a */ /* 0x000fe20008000000 */
[----:B------:R-:W-:Y:S02]  /*3090*/  UMOV UR16, 0x0 ;  /* 0x0000000000107882 */ /* 0x000fe40000000000 */
[----:B------:R-:W-:Y:S01]  /*30a0*/  UMOV UR4, URZ ;  /* 0x000000ff00047c82 */ /* 0x000fe20008000000 */
[----:B------:R-:W-:Y:S01]  /*30b0*/  UIADD3 UR18, UP1, UPT, UR6, 0x2, URZ ;  /* 0x0000000206127890 */ /* 0x000fe2000ff3e0ff */
[----:B------:R-:W-:Y:S01]  /*30c0*/  UMOV UR17, 0x8080490 ;  /* 0x0808049000117882 */ /* 0x000fe20000000000 */
[----:B------:R-:W-:-:S02]  /*30d0*/  UMOV UR7, 0x80004020 ;  /* 0x8000402000077882 */ /* 0x000fc40000000000 */
[----:B------:R-:W-:Y:S01]  /*30e0*/  UIADD3.X UR19, UPT, UPT, UR4, -0x7fffbfe0, URZ, UP1, !UPT ;  /* 0x8000402004137890 */ /* 0x000fe20008ffe4ff */
[----:B------:R0:W-:Y:S01]  /*30f0*/  UTCHMMA tmem[UR15], gdesc[UR6], tmem[UR12], tmem[UR16], idesc[UR17], UPT ;  /* 0x00ff10060f0079ea */ /* 0x0001e2000b80000c */
[----:B------:R-:W-:Y:S01]  /*3100*/  UMOV UR22, 0x0 ;  /* 0x0000000000167882 */ /* 0x000fe20000000000 */
[----:B------:R-:W-:-:S06]  /*3110*/  UMOV UR23, 0x8080490 ;  /* 0x0808049000177882 */ /* 0x000fcc0000000000 */
[----:B------:R0:W-:Y:S01]  /*3120*/  UTCHMMA tmem[UR5], gdesc[UR18], tmem[UR12], tmem[UR22], idesc[UR23], UPT ;  /* 0x00ff1612050079ea */ /* 0x0001e2000b80000c */
[----:B------:R-:W-:Y:S05]  /*3130*/  @!P1 BRA `(.L_x_13) ;  /* 0x0000000000149947 */ /* 0x000fea0003800000 */
[----:B------:R-:W-:Y:S01]  /*3140*/  UMOV UR4, UR8 ;  /* 0x0000000800047c82 */ /* 0x000fe20008000000 */
[----:B0-----:R-:W-:Y:S02]  /*3150*/  UMOV UR5, URZ ;  /* 0x000000ff00057c82 */ /* 0x001fe40008000000 */
[----:B------:R-:W-:Y:S02]  /*3160*/  UMOV UR4, UR4 ;  /* 0x0000000400047c82 */ /* 0x000fe40008000000 */
[----:B------:R2:W-:Y:S01]  /*3170*/  UTCBAR [UR4], URZ ;  /* 0x000000ff040073e9 */ /* 0x0005e200080000ff */
[----:B------:R-:W-:Y:S02]  /*3180*/  NOP ;  /* 0x0000000000007918 */ /* 0x000fe40000000000 */
.L_x_13:
[----:B0-2---:R-:W-:Y:S05]  /*3190*/  BSYNC.RECONVERGENT B0 ;  /* 0x0000000000007941 */ /* 0x005fea0003800200 */
.L_x_12:
[----:B------:R-:W-:Y:S05]  /*31a0*/  BRA `(.L_x_14) ;  /* 0x0000000000087947 */ /* 0x000fea0003800000 */
.L_x_11:
[----:B------:R-:W-:-:S13]  /*31b0*/  ISETP.GE.AND P1, PT, R41, RZ, PT ;  /* 0x000000ff2900720c */ /* 0x000fda0003f26270 */
[----:B------:R-:W-:Y:S05]  /*31c0*/  @!P1 BRA `(.L_x_15) ;  /* 0x00000024008c9947 */ /* 0x000fea0003800000 */
.L_x_14:
[----:B------:R-:W-:Y:S01]  /*31d0*/  USHF.R.U32.HI UR7, URZ, 0x4, UR11 ;  /* 0x00000004ff077899 */ /* 0x000fe2000801160b */
[----:B------:R-:W-:Y:S01]  /*31e0*/  IMAD.SHL.U32 R39, R39, 0x20, RZ ;  /* 0x0000002027277824 */ /* 0x000fe200078e00ff */
[----:B------:R-:W-:Y:S01]  /*31f0*/  UIADD3 UR6, UPT, UPT, UR11, 0x3000, URZ ;  /* 0x000030000b067890 */ /* 0x000fe2000fffe0ff */
[----:B------:R-:W-:Y:S01]  /*3200*/  VIADD R40, R41, 0x60 ;  /* 0x0000006029287836 */ /* 0x000fe20000000000 */
[----:B------:R-:W-:Y:S01]  /*3210*/  USHF.L.U32 UR26, UR9, 0x5, URZ ;  /* 0x00000005091a7899 */ /* 0x000fe200080006ff */
[----:B------:R-:W-:Y:S01]  /*3220*/  HFMA2 R41, -RZ, RZ, 0, 0 ;  /* 0x00000000ff297431 */ /* 0x000fe200000001ff */
[----:B------:R-:W-:Y:S01]  /*3230*/  USHF.R.U32.HI UR4, URZ, 0x4, UR20 ;  /* 0x00000004ff047899 */ /* 0x000fe20008011614 */
[----:B------:R-:W-:Y:S01]  /*3240*/  IMAD.MOV.U32 R84, RZ, RZ, RZ ;  /* 0x000000ffff547224 */ /* 0x000fe200078e00ff */
[----:B------:R-:W-:Y:S01]  /*3250*/  USGXT.U32 UR7, UR7, 0xe ;  /* 0x0000000e0707789a */ /* 0x000fe20008000000 */
[----:B------:R-:W-:Y:S01]  /*3260*/  CS2R R42, SRZ ;  /* 0x00000000002a7805 */ /* 0x000fe2000001ff00 */
[----:B------:R-:W-:Y:S01]  /*3270*/  USHF.R.U32.HI UR6, URZ, 0x4, UR6 ;  /* 0x00000004ff067899 */ /* 0x000fe20008011606 */
[----:B------:R-:W-:Y:S01]  /*3280*/  IMAD.MOV.U32 R44, RZ, RZ, R39 ;  /* 0x000000ffff2c7224 */ /* 0x000fe200078e0027 */
[----:B------:R-:W-:Y:S01]  /*3290*/  USGXT.U32 UR4, UR4, 0xe ;  /* 0x0000000e0404789a */ /* 0x000fe20008000000 */
[----:B------:R-:W-:Y:S01]  /*32a0*/  IMAD.U32 R45, RZ, RZ, UR26 ;  /* 0x0000001aff2d7e24 */ /* 0x000fe2000f8e00ff */
[----:B------:R-:W-:-:S02]  /*32b0*/  UIADD3 UR30, UP2, UPT, UR7, 0x1000080, URZ ;  /* 0x01000080071e7890 */ /* 0x000fc4000ff5e0ff */
[----:B------:R-:W-:Y:S01]  /*32c0*/  USGXT.U32 UR6, UR6, 0xe ;  /* 0x0000000e0606789a */ /* 0x000fe20008000000 */
[----:B------:R-:W-:Y:S01]  /*32d0*/  UMOV UR5, URZ ;  /* 0x000000ff00057c82 */ /* 0x000fe20008000000 */
[----:B------:R-:W-:Y:S01]  /*32e0*/  UMOV UR16, 0xfffffffe ;  /* 0xfffffffe00107882 */ /* 0x000fe20000000000 */
[----:B------:R-:W-:Y:S01]  /*32f0*/  UMOV UR17, 0x7fffbfdf ;  /* 0x7fffbfdf00117882 */ /* 0x000fe20000000000 */
[----:B------:R-:W-:Y:S02]  /*3300*/  ULOP3.LUT UR29, UR7, 0x1000000, URZ, 0xfc, !UPT ;  /* 0x01000000071d7892 */ /* 0x000fe4000f8efcff */
[----:B------:R-:W-:Y:S01]  /*3310*/  UIADD3.64 UR32, UPT, UPT, UR4, -UR16, URZ ;  /* 0x8000001004207297 */ /* 0x000fe2000fffe0ff */
[----:B------:R-:W-:Y:S01]  /*3320*/  UMOV UR7, URZ ;  /* 0x000000ff00077c82 */ /* 0x000fe20008000000 */
[----:B------:R-:W-:Y:S01]  /*3330*/  UISETP.NE.U32.AND UP1, UPT, UR21, URZ, UPT ;  /* 0x000000ff1500728c */ /* 0x000fe2000bf25070 */
[----:B------:R-:W0:Y:S01]  /*3340*/  LDCU UR36, c[0x0][0x3a8] ;  /* 0x00007500ff2477ac */ /* 0x000e220008000800 */
[----:B------:R-:W-:-:S02]  /*3350*/  UIADD3.X UR31, UPT, UPT, UR5, 0x40004040, URZ, UP2, !UPT ;  /* 0x40004040051f7890 */ /* 0x000fc400097fe4ff */
[----:B------:R-:W-:Y:S01]  /*3360*/  UIADD3.64 UR16, UPT, UPT, UR6, -UR16, URZ ;  /* 0x8000001006107297 */ /* 0x000fe2000fffe0ff */
[----:B------:R-:W-:Y:S01]  /*3370*/  UMOV UR27, 0x1 ;  /* 0x00000001001b7882 */ /* 0x000fe20000000000 */
[----:B------:R-:W-:-:S10]  /*3380*/  UMOV UR28, UR8 ;  /* 0x00000008001c7c82 */ /* 0x000fd40008000000 */
.L_x_20:
[----:B-1----:R-:W-:-:S04]  /*3390*/  IMAD.WIDE R6, R44, 0x2, R72 ;  /* 0x000000022c067825 */ /* 0x002fc800078e0248 */
[C---:B------:R-:W-:Y:S02]  /*33a0*/  IMAD.WIDE R16, R44.reuse, 0x2, R64 ;  /* 0x000000022c107825 */ /* 0x040fe400078e0240 */
[----:B------:R-:W2:Y:S02]  /*33b0*/  LDG.E.U16 R7, desc[UR24][R6.64] ;  /* 0x0000001806077981 */ /* 0x000ea4000c1e1500 */
[C---:B------:R-:W-:Y:S02]  /*33c0*/  IMAD.WIDE R8, R44.reuse, 0x2, R76 ;  /* 0x000000022c087825 */ /* 0x040fe400078e024c */
[----:B------:R-:W3:Y:S02]  /*33d0*/  LDG.E.U16 R17, desc[UR24][R16.64] ;  /* 0x0000001810117981 */ /* 0x000ee4000c1e1500 */
[C---:B------:R-:W-:Y:S02]  /*33e0*/  IMAD.WIDE R10, R44.reuse, 0x2, R68 ;  /* 0x000000022c0a7825 */ /* 0x040fe400078e0244 */
[----:B------:R1:W4:Y:S02]  /*33f0*/  LDG.E.U16 R5, desc[UR24][R8.64] ;  /* 0x0000001808057981 */ /* 0x000324000c1e1500 */
[----:B------:R-:W-:-:S02]  /*3400*/  IMAD.WIDE R18, R44, 0x2, R70 ;  /* 0x000000022c127825 */ /* 0x000fc400078e0246 */
[----:B------:R5:W4:Y:S02]  /*3410*/  LDG.E.U16 R15, desc[UR24][R10.64] ;  /* 0x000000180a0f7981 */ /* 0x000b24000c1e1500 */
[C---:B------:R-:W-:Y:S02]  /*3420*/  IMAD.WIDE R20, R44.reuse, 0x2, R66 ;  /* 0x000000022c147825 */ /* 0x040fe400078e0242 */
[----:B------:R-:W4:Y:S02]  /*3430*/  LDG.E.U16 R18, desc[UR24][R18.64] ;  /* 0x0000001812127981 */ /* 0x000f24000c1e1500 */
[C---:B------:R-:W-:Y:S02]  /*3440*/  IMAD.WIDE R22, R44.reuse, 0x2, R62 ;  /* 0x000000022c167825 */ /* 0x040fe400078e023e */
[----:B------:R-:W4:Y:S02]  /*3450*/  LDG.E.U16 R20, desc[UR24][R20.64] ;  /* 0x0000001814147981 */ /* 0x000f24000c1e1500 */
[----:B------:R-:W-:-:S02]  /*3460*/  IMAD.WIDE R12, R44, 0x2, R74 ;  /* 0x000000022c0c7825 */ /* 0x000fc400078e024a */
[----:B------:R0:W4:Y:S04]  /*3470*/  LDG.E.U16 R22, desc[UR24][R22.64] ;  /* 0x0000001816167981 */ /* 0x000128000c1e1500 */
[----:B------:R0:W4:Y:S01]  /*3480*/  LDG.E.U16 R4, desc[UR24][R12.64] ;  /* 0x000000180c047981 */ /* 0x000122000c1e1500 */
[C---:B-1----:R-:W-:Y:S02]  /*3490*/  IADD3 R9, P4, PT, R41.reuse, 0x21, RZ ;  /* 0x0000002129097810 */ /* 0x042fe40007f9e0ff */
[----:B------:R-:W-:-:S03]  /*34a0*/  IADD3 R111, P3, PT, R41, 0x24, RZ ;  /* 0x00000024296f7810 */ /* 0x000fc60007f7e0ff */
[--C-:B------:R-:W-:Y:S01]  /*34b0*/  IMAD.X R80, RZ, RZ, R42.reuse, P4 ;  /* 0x000000ffff507224 */ /* 0x100fe200020e062a */
[C---:B------:R-:W-:Y:S01]  /*34c0*/  IADD3 R113, P4, PT, R41.reuse, 0x26, RZ ;  /* 0x0000002629717810 */ /* 0x040fe20007f9e0ff */
[--C-:B------:R-:W-:Y:S01]  /*34d0*/  IMAD.X R122, RZ, RZ, R42.reuse, P3 ;  /* 0x000000ffff7a7224 */ /* 0x100fe200018e062a */
[C---:B------:R-:W-:Y:S02]  /*34e0*/  IADD3 R109, P2, PT, R41.reuse, 0x25, RZ ;  /* 0x00000025296d7810 */ /* 0x040fe40007f5e0ff */
[C---:B------:R-:W-:Y:S02]  /*34f0*/  IADD3 R81, P3, PT, R41.reuse, 0x29, RZ ;  /* 0x0000002929517810 */ /* 0x040fe40007f7e0ff */
[----:B------:R-:W-:Y:S02]  /*3500*/  IADD3.X R120, PT, PT, RZ, R42, RZ, P4, !PT ;  /* 0x0000002aff787210 */ /* 0x000fe400027fe4ff */
[C---:B-----5:R-:W-:Y:S02]  /*3510*/  IADD3 R11, P1, PT, R41.reuse, 0x23, RZ ;  /* 0x00000023290b7810 */ /* 0x060fe40007f3e0ff */
[C---:B------:R-:W-:Y:S01]  /*3520*/  IADD3 R107, P4, PT, R41.reuse, 0x2b, RZ ;  /* 0x0000002b296b7810 */ /* 0x040fe20007f9e0ff */
[--C-:B------:R-:W-:Y:S01]  /*3530*/  IMAD.X R121, RZ, RZ, R42.reuse, P2 ;  /* 0x000000ffff797224 */ /* 0x100fe200010e062a */
[C---:B------:R-:W-:Y:S01]  /*3540*/  IADD3 R99, P2, PT, R41.reuse, 0x2a, RZ ;  /* 0x0000002a29637810 */ /* 0x040fe20007f5e0ff */
[--C-:B------:R-:W-:Y:S01]  /*3550*/  IMAD.X R116, RZ, RZ, R42.reuse, P3 ;  /* 0x000000ffff747224 */ /* 0x100fe200018e062a */
[C---:B------:R-:W-:Y:S01]  /*3560*/  IADD3 R87, P3, PT, R41.reuse, 0x2e, RZ ;  /* 0x0000002e29577810 */ /* 0x040fe20007f7e0ff */
[--C-:B------:R-:W-:Y:S01]  /*3570*/  IMAD.X R102, RZ, RZ, R42.reuse, P1 ;  /* 0x000000ffff667224 */ /* 0x100fe200008e062a */
[C---:B------:R-:W-:Y:S01]  /*3580*/  IADD3 R103, P1, PT, R41.reuse, 0x28, RZ ;  /* 0x0000002829677810 */ /* 0x040fe20007f3e0ff */
[----:B------:R-:W-:Y:S01]  /*3590*/  IMAD.X R114, RZ, RZ, R42, P4 ;  /* 0x000000ffff727224 */ /* 0x000fe200020e062a */
[----:B0-----:R-:W-:-:S02]  /*35a0*/  IADD3 R23, P4, PT, R41, 0x30, RZ ;  /* 0x0000003029177810 */ /* 0x001fc40007f9e0ff */
[-C--:B------:R-:W-:Y:S02]  /*35b0*/  IADD3.X R112, PT, PT, RZ, R42.reuse, RZ, P2, !PT ;  /* 0x0000002aff707210 */ /* 0x080fe400017fe4ff */
[C---:B------:R-:W-:Y:S02]  /*35c0*/  IADD3 R13, P2, PT, R41.reuse, 0x2f, RZ ;  /* 0x0000002f290d7810 */ /* 0x040fe40007f5e0ff */
[C---:B------:R-:W-:Y:S02]  /*35d0*/  IADD3 R115, P5, PT, R41.reuse, 0x22, RZ ;  /* 0x0000002229737810 */ /* 0x040fe40007fbe0ff */
[-C--:B------:R-:W-:Y:S01]  /*35e0*/  IADD3.X R108, PT, PT, RZ, R42.reuse, RZ, P3, !PT ;  /* 0x0000002aff6c7210 */ /* 0x080fe20001ffe4ff */
[--C-:B------:R-:W-:Y:S01]  /*35f0*/  IMAD.X R118, RZ, RZ, R42.reuse, P1 ;  /* 0x000000ffff767224 */ /* 0x100fe200008e062a */
[C---:B------:R-:W-:Y:S01]  /*3600*/  IADD3 R29, P3, PT, R41.reuse, 0x33, RZ ;  /* 0x00000033291d7810 */ /* 0x040fe20007f7e0ff */
[--C-:B------:R-:W-:Y:S01]  /*3610*/  IMAD.X R10, RZ, RZ, R42.reuse, P4 ;  /* 0x000000ffff0a7224 */ /* 0x100fe200020e062a */
[C---:B------:R-:W-:Y:S01]  /*3620*/  IADD3 R83, P1, PT, R41.reuse, 0x2d, RZ ;  /* 0x0000002d29537810 */ /* 0x040fe20007f3e0ff */
[----:B------:R-:W-:Y:S01]  /*3630*/  UMOV UR8, 0x1 ;  /* 0x0000000100087882 */ /* 0x000fe20000000000 */
[C---:B------:R-:W-:Y:S01]  /*3640*/  IADD3 R19, P4, PT, R41.reuse, 0x34, RZ ;  /* 0x0000003429137810 */ /* 0x040fe20007f9e0ff */
[--C-:B------:R-:W-:Y:S01]  /*3650*/  IMAD.X R110, RZ, RZ, R42.reuse, P2 ;  /* 0x000000ffff6e7224 */ /* 0x100fe200010e062a */
[----:B------:R-:W-:Y:S01]  /*3660*/  IADD3.X R82, PT, PT, RZ, R42, RZ, P5, !PT ;  /* 0x0000002aff527210 */ /* 0x000fe20002ffe4ff */
[----:B------:R-:W-:Y:S01]  /*3670*/  IMAD.X R16, RZ, RZ, R42, P3 ;  /* 0x000000ffff107224 */ /* 0x000fe200018e062a */
[----:B------:R-:W-:-:S02]  /*3680*/  IADD3 R79, P5, PT, R41, 0x27, RZ ;  /* 0x00000027294f7810 */ /* 0x000fc40007fbe0ff */
[----:B------:R-:W-:Y:S01]  /*3690*/  IADD3 R21, P2, PT, R41, 0x35, RZ ;  /* 0x0000003529157810 */ /* 0x000fe20007f5e0ff */
[----:B------:R-:W-:-:S04]  /*36a0*/  @!UP0 UIADD3 UR8, UPT, UPT, -UR8, 0x100000, URZ ;  /* 0x0010000008088890 */ /* 0x000fc8000fffe1ff */
[----:B------:R-:W-:Y:S02]  /*36b0*/  @!UP0 USHF.L.U32 UR9, UR8, 0xb, URZ ;  /* 0x0000000b08098899 */ /* 0x000fe400080006ff */
[----:B------:R-:W-:Y:S01]  /*36c0*/  @!UP0 USHF.L.U32 UR8, UR8, 0x1, URZ ;  /* 0x0000000108088899 */ /* 0x000fe200080006ff */
[--C-:B------:R-:W-:Y:S01]  /*36d0*/  IMAD.X R104, RZ, RZ, R42.reuse, P1 ;  /* 0x000000ffff687224 */ /* 0x100fe200008e062a */
[C---:B------:R-:W-:Y:S01]  /*36e0*/  IADD3 R31, P3, PT, R41.reuse, 0x36, RZ ;  /* 0x00000036291f7810 */ /* 0x040fe20007f7e0ff */
[--C-:B------:R-:W-:Y:S01]  /*36f0*/  IMAD.X R24, RZ, RZ, R42.reuse, P4 ;  /* 0x000000ffff187224 */ /* 0x100fe200020e062a */
[C---:B------:R-:W-:Y:S01]  /*3700*/  IADD3 R27, P1, PT, R41.reuse, 0x32, RZ ;  /* 0x00000032291b7810 */ /* 0x040fe20007f3e0ff */
[--C-:B------:R-:W-:Y:S01]  /*3710*/  IMAD.X R117, RZ, RZ, R42.reuse, P5 ;  /* 0x000000ffff757224 */ /* 0x100fe200028e062a */
[C---:B------:R-:W-:Y:S01]  /*3720*/  IADD3 R33, P4, PT, R41.reuse, 0x37, RZ ;  /* 0x0000003729217810 */ /* 0x040fe20007f9e0ff */
[----:B------:R-:W-:Y:S01]  /*3730*/  IMAD.X R26, RZ, RZ, R42, P2 ;  /* 0x000000ffff1a7224 */ /* 0x000fe200010e062a */
[C---:B------:R-:W-:Y:S01]  /*3740*/  IADD3 R85, P5, PT, R41.reuse, 0x2c, RZ ;  /* 0x0000002c29557810 */ /* 0x040fe20007fbe0ff */
[----:B------:R-:W-:Y:S01]  /*3750*/  VOTEU.ALL UP2, P0 ;  /* 0x0000000000ff7886 */ /* 0x000fe20000040000 */
[----:B------:R-:W-:-:S02]  /*3760*/  IADD3 R35, P2, PT, R41, 0x38, RZ ;  /* 0x0000003829237810 */ /* 0x000fc40007f5e0ff */
[-C--:B------:R-:W-:Y:S02]  /*3770*/  IADD3.X R28, PT, PT, RZ, R42.reuse, RZ, P3, !PT ;  /* 0x0000002aff1c7210 */ /* 0x080fe40001ffe4ff */
[----:B------:R-:W-:Y:S01]  /*3780*/  IADD3 R95, P3, PT, R41, 0x39, RZ ;  /* 0x00000039295f7810 */ /* 0x000fe20007f7e0ff */
[--C-:B------:R-:W-:Y:S01]  /*3790*/  IMAD.X R30, RZ, RZ, R42.reuse, P4 ;  /* 0x000000ffff1e7224 */ /* 0x100fe200020e062a */
[----:B------:R-:W-:Y:S02]  /*37a0*/  IADD3.X R14, PT, PT, RZ, R42, RZ, P1, !PT ;  /* 0x0000002aff0e7210 */ /* 0x000fe40000ffe4ff */
[----:B------:R-:W-:Y:S01]  /*37b0*/  ISETP.GT.U32.AND P1, PT, R19, R2, PT ;  /* 0x000000021300720c */ /* 0x000fe20003f24070 */
[--C-:B------:R-:W-:Y:S01]  /*37c0*/  IMAD.X R106, RZ, RZ, R42.reuse, P5 ;  /* 0x000000ffff6a7224 */ /* 0x100fe200028e062a */
[C---:B------:R-:W-:Y:S01]  /*37d0*/  IADD3 R19, P4, PT, R41.reuse, 0x3a, RZ ;  /* 0x0000003a29137810 */ /* 0x040fe20007f9e0ff */
[--C-:B------:R-:W-:Y:S01]  /*37e0*/  IMAD.X R8, RZ, RZ, R42.reuse, P2 ;  /* 0x000000ffff087224 */ /* 0x100fe200010e062a */
[C---:B------:R-:W-:Y:S01]  /*37f0*/  IADD3 R25, P5, PT, R41.reuse, 0x31, RZ ;  /* 0x0000003129197810 */ /* 0x040fe20007fbe0ff */
[----:B------:R-:W-:Y:S01]  /*3800*/  IMAD.X R32, RZ, RZ, R42, P3 ;  /* 0x000000ffff207224 */ /* 0x000fe200018e062a */
[----:B------:R-:W-:-:S02]  /*3810*/  IADD3 R97, P2, PT, R41, 0x3b, RZ ;  /* 0x0000003b29617810 */ /* 0x000fc40007f5e0ff */
[C---:B------:R-:W-:Y:S02]  /*3820*/  IADD3 R93, P3, PT, R41.reuse, 0x3c, RZ ;  /* 0x0000003c295d7810 */ /* 0x040fe40007f7e0ff */
[----:B------:R-:W-:Y:S02]  /*3830*/  IADD3.X R105, PT, PT, RZ, R42, RZ, P4, !PT ;  /* 0x0000002aff697210 */ /* 0x000fe400027fe4ff */
[----:B------:R-:W-:Y:S01]  /*3840*/  IADD3 R91, P4, PT, R41, 0x3d, RZ ;  /* 0x0000003d295b7810 */ /* 0x000fe20007f9e0ff */
[--C-:B------:R-:W-:Y:S01]  /*3850*/  IMAD.X R12, RZ, RZ, R42.reuse, P5 ;  /* 0x000000ffff0c7224 */ /* 0x100fe200028e062a */
[-C--:B------:R-:W-:Y:S01]  /*3860*/  ISETP.GT.U32.AND P5, PT, R21, R2.reuse, PT ;  /* 0x000000021500720c */ /* 0x080fe20003fa4070 */
[--C-:B------:R-:W-:Y:S01]  /*3870*/  IMAD.X R6, RZ, RZ, R42.reuse, P2 ;  /* 0x000000ffff067224 */ /* 0x100fe200010e062a */
[C---:B------:R-:W-:Y:S01]  /*3880*/  IADD3 R123, P2, PT, R41.reuse, 0x3e, RZ ;  /* 0x0000003e297b7810 */ /* 0x040fe20007f5e0ff */
[--C-:B------:R-:W-:Y:S01]  /*3890*/  IMAD.X R34, RZ, RZ, R42.reuse, P3 ;  /* 0x000000ffff227224 */ /* 0x100fe200018e062a */
[----:B------:R-:W-:Y:S01]  /*38a0*/  IADD3 R21, P3, PT, R41, 0x3f, RZ ;  /* 0x0000003f29157810 */ /* 0x000fe20007f7e0ff */
[----:B------:R-:W-:Y:S01]  /*38b0*/  IMAD.X R92, RZ, RZ, R42, P4 ;  /* 0x000000ffff5c7224 */ /* 0x000fe200020e062a */
[----:B------:R-:W-:-:S02]  /*38c0*/  ISETP.GT.U32.AND P4, PT, R33, R2, PT ;  /* 0x000000022100720c */ /* 0x000fc40003f84070 */
[----:B------:R-:W-:Y:S01]  /*38d0*/  IADD3.X R33, PT, PT, RZ, R42, RZ, P2, !PT ;  /* 0x0000002aff217210 */ /* 0x000fe200017fe4ff */
[--C-:B------:R-:W-:Y:S01]  /*38e0*/  IMAD.X R119, RZ, RZ, R42.reuse, P3 ;  /* 0x000000ffff777224 */ /* 0x100fe200018e062a */
[----:B------:R-:W-:Y:S02]  /*38f0*/  IADD3 R41, P2, PT, R41, 0x20, RZ ;  /* 0x0000002029297810 */ /* 0x000fe40007f5e0ff */
[----:B------:R-:W-:Y:S02]  /*3900*/  ISETP.GT.U32.AND.EX P5, PT, R26, RZ, PT, P5 ;  /* 0x000000ff1a00720c */ /* 0x000fe40003fa4150 */
[----:B------:R-:W-:Y:S01]  /*3910*/  ISETP.GT.U32.AND P3, PT, R31, R2, PT ;  /* 0x000000021f00720c */ /* 0x000fe20003f64070 */
[----:B------:R-:W-:Y:S01]  /*3920*/  IMAD.X R42, RZ, RZ, R42, P2 ;  /* 0x000000ffff2a7224 */ /* 0x000fe200010e062a */
[----:B------:R-:W-:Y:S02]  /*3930*/  ISETP.GT.U32.AND.EX P1, PT, R24, RZ, PT, P1 ;  /* 0x000000ff1800720c */ /* 0x000fe40003f24110 */
[----:B------:R-:W-:-:S02]  /*3940*/  ISETP.GT.U32.AND.EX P4, PT, R30, RZ, PT, P4 ;  /* 0x000000ff1e00720c */ /* 0x000fc40003f84140 */
[----:B------:R-:W-:Y:S02]  /*3950*/  SEL R86, RZ, 0x4, !P5 ;  /* 0x00000004ff567807 */ /* 0x000fe40006800000 */
[-C--:B------:R-:W-:Y:S02]  /*3960*/  ISETP.GT.U32.AND P2, PT, R25, R2.reuse, PT ;  /* 0x000000021900720c */ /* 0x080fe40003f44070 */
[----:B------:R-:W-:Y:S02]  /*3970*/  ISETP.GT.U32.AND P5, PT, R23, R2, PT ;  /* 0x000000021700720c */ /* 0x000fe40003fa4070 */
[----:B------:R-:W-:Y:S02]  /*3980*/  ISETP.GT.U32.AND.EX P3, PT, R28, RZ, PT, P3 ;  /* 0x000000ff1c00720c */ /* 0x000fe40003f64130 */
[----:B------:R-:W-:Y:S02]  /*3990*/  SEL R89, RZ, 0x7fff8, !P1 ;  /* 0x0007fff8ff597807 */ /* 0x000fe40004800000 */
[----:B------:R-:W-:-:S02]  /*39a0*/  SEL R96, RZ, 0x1, !P4 ;  /* 0x00000001ff607807 */ /* 0x000fc40006000000 */
[-C--:B------:R-:W-:Y:S02]  /*39b0*/  ISETP.GT.U32.AND P1, PT, R29, R2.reuse, PT ;  /* 0x000000021d00720c */ /* 0x080fe40003f24070 */
[----:B------:R-:W-:Y:S02]  /*39c0*/  ISETP.GT.U32.AND P4, PT, R27, R2, PT ;  /* 0x000000021b00720c */ /* 0x000fe40003f84070 */
[----:B------:R-:W-:Y:S02]  /*39d0*/  ISETP.GT.U32.AND.EX P2, PT, R12, RZ, PT, P2 ;  /* 0x000000ff0c00720c */ /* 0x000fe40003f44120 */
[----:B------:R-:W-:Y:S02]  /*39e0*/  ISETP.GT.U32.AND.EX P5, PT, R10, RZ, PT, P5 ;  /* 0x000000ff0a00720c */ /* 0x000fe40003fa4150 */
[----:B------:R-:W-:Y:S01]  /*39f0*/  SEL R101, RZ, 0x1fffe, !P3 ;  /* 0x0001fffeff657807 */ /* 0x000fe20005800000 */
[----:B--2---:R0:W-:Y:S04]  /*3a00*/  STS.U16 [R36+UR11+0x2a00], R7 ;  /* 0x002a000724007988 */ /* 0x0041e8000800040b */
[----:B---3--:R0:W-:Y:S04]  /*3a10*/  STS.U16 [R36+UR11+0x2e00], R17 ;  /* 0x002e001124007988 */ /* 0x0081e8000800040b */
[----:B----4-:R0:W-:Y:S04]  /*3a20*/  STS.U16 [R36+UR11+0x2800], R5 ;  /* 0x0028000524007988 */ /* 0x0101e8000800040b */
[----:B------:R0:W-:Y:S04]  /*3a30*/  STS.U16 [R36+UR11+0x2c00], R15 ;  /* 0x002c000f24007988 */ /* 0x0001e8000800040b */
[----:B------:R0:W-:Y:S04]  /*3a40*/  STS.U16 [R3+UR11+0x2b00], R18 ;  /* 0x002b001203007988 */ /* 0x0001e8000800040b */
[----:B------:R0:W-:Y:S04]  /*3a50*/  STS.U16 [R3+UR11+0x2d00], R20 ;  /* 0x002d001403007988 */ /* 0x0001e8000800040b */
[----:B------:R0:W-:Y:S04]  /*3a60*/  STS.U16 [R3+UR11+0x2f00], R22 ;  /* 0x002f001603007988 */ /* 0x0001e8000800040b */
[----:B------:R0:W-:Y:S01]  /*3a70*/  STS.U16 [R3+UR11+0x2900], R4 ;  /* 0x0029000403007988 */ /* 0x0001e2000800040b */
[----:B------:R1:W-:Y:S06]  /*3a80*/  MEMBAR.ALL.CTA ;  /* 0x0000000000007992 */ /* 0x0003ec0000008000 */
[----:B-1----:R-:W-:Y:S04]  /*3a90*/  FENCE.VIEW.ASYNC.S ;  /* 0x00000000000073c6 */ /* 0x002fe80000000000 */
[----:B------:R-:W1:Y:S02]  /*3aa0*/  FENCE.VIEW.ASYNC.S ;  /* 0x00000000000073c6 */ /* 0x000e640000000000 */
[----:B-1----:R0:W1:Y:S02]  /*3ab0*/  @!UP2 SYNCS.EXCH.64 URZ, [UR11+0x3810], UR8 ;  /* 0x003810080bffa5b2 */ /* 0x0020640008000100 */
[----:B-1----:R-:W-:Y:S06]  /*3ac0*/  BAR.SYNC.DEFER_BLOCKING 0x0 ;  /* 0x0000000000007b1d */ /* 0x002fec0000010000 */
[----:B0-----:R-:W-:Y:S05]  /*3ad0*/  BRA.U UP1, `(.L_x_16) ;  /* 0x00000001013c7547 */ /* 0x001fea000b800000 */
[----:B------:R-:W-:Y:S01]  /*3ae0*/  UIADD3 UR8, UPT, UPT, UR11, 0x3810, URZ ;  /* 0x000038100b087890 */ /* 0x000fe2000fffe0ff */
[----:B------:R-:W-:Y:S01]  /*3af0*/  UMOV UR20, UR29 ;  /* 0x0000001d00147c82 */ /* 0x000fe20008000000 */
[----:B------:R-:W-:Y:S01]  /*3b00*/  UMOV UR21, 0x40004040 ;  /* 0x4000404000157882 */ /* 0x000fe20000000000 */
[----:B------:R-:W-:Y:S01]  /*3b10*/  UMOV UR18, UR4 ;  /* 0x0000000400127c82 */ /* 0x000fe20008000000 */
[----:B------:R-:W-:Y:S01]  /*3b20*/  UMOV UR19, 0x80004020 ;  /* 0x8000402000137882 */ /* 0x000fe20000000000 */
[----:B------:R-:W-:Y:S01]  /*3b30*/  UMOV UR22, 0x0 ;  /* 0x0000000000167882 */ /* 0x000fe20000000000 */
[----:B------:R-:W-:Y:S01]  /*3b40*/  UMOV UR23, 0x8088490 ;  /* 0x0808849000177882 */ /* 0x000fe20000000000 */
[----:B------:R-:W-:Y:S01]  /*3b50*/  UMOV UR9, URZ ;  /* 0x000000ff00097c82 */ /* 0x000fe20008000000 */
[----:B------:R-:W-:Y:S01]  /*3b60*/  UMOV UR34, 0x0 ;  /* 0x0000000000227882 */ /* 0x000fe20000000000 */
[----:B------:R-:W-:Y:S01]  /*3b70*/  UMOV UR35, 0x8088490 ;  /* 0x0808849000237882 */ /* 0x000fe20000000000 */
[----:B------:R0:W-:Y:S01]  /*3b80*/  UTCHMMA gdesc[UR20], gdesc[UR18], tmem[UR14], tmem[UR22], idesc[UR23], !UPT ;  /* 0x00ff1612140075ea */ /* 0x0001e2000f80000e */
[----:B------:R-:W-:Y:S01]  /*3b90*/  UMOV UR8, UR8 ;  /* 0x0000000800087c82 */ /* 0x000fe20008000000 */
[----:B------:R0:W-:Y:S01]  /*3ba0*/  UTCHMMA gdesc[UR30], gdesc[UR32], tmem[UR14], tmem[UR34], idesc[UR35], UPT ;  /* 0x00ff22201e0075ea */ /* 0x0001e2000b80000e */
[----:B------:R0:W-:Y:S01]  /*3bb0*/  UTCBAR [UR8], URZ ;  /* 0x000000ff080073e9 */ /* 0x0001e200080000ff */
[----:B------:R-:W-:-:S02]  /*3bc0*/  NOP ;  /* 0x0000000000007918 */ /* 0x000fc40000000000 */
.L_x_16:
[----:B------:R-:W1:Y:S01]  /*3bd0*/  SYNCS.PHASECHK.TRANS64.TRYWAIT P3, [UR11+0x3810], RZ ;  /* 0x003810ffff0075a7 */ /* 0x000e62000806110b */
[----:B------:R-:W-:Y:S02]  /*3be0*/  SEL R88, RZ, 0x4, !P2 ;  /* 0x00000004ff587807 */ /* 0x000fe40005000000 */
[-C--:B------:R-:W-:Y:S02]  /*3bf0*/  ISETP.GT.U32.AND P2, PT, R91, R2.reuse, PT ;  /* 0x000000025b00720c */ /* 0x080fe40003f44070 */
[----:B------:R-:W-:Y:S02]  /*3c00*/  SEL R91, RZ, 0x7fff8, !P5 ;  /* 0x0007fff8ff5b7807 */ /* 0x000fe40006800000 */
[----:B------:R-:W-:Y:S02]  /*3c10*/  ISETP.GT.U32.AND P5, PT, R93, R2, PT ;  /* 0x000000025d00720c */ /* 0x000fe40003fa4070 */
[----:B------:R-:W-:Y:S02]  /*3c20*/  ISETP.GT.U32.AND.EX P4, PT, R14, RZ, PT, P4 ;  /* 0x000000ff0e00720c */ /* 0x000fe40003f84140 */
[----:B------:R-:W-:-:S02]  /*3c30*/  ISETP.GT.U32.AND.EX P1, PT, R16, RZ, PT, P1 ;  /* 0x000000ff1000720c */ /* 0x000fc40003f24110 */
[----:B------:R-:W-:Y:S02]  /*3c40*/  ISETP.GT.U32.AND.EX P2, PT, R92, RZ, PT, P2 ;  /* 0x000000ff5c00720c */ /* 0x000fe40003f44120 */
[----:B------:R-:W-:Y:S02]  /*3c50*/  ISETP.GT.U32.AND.EX P5, PT, R34, RZ, PT, P5 ;  /* 0x000000ff2200720c */ /* 0x000fe40003fa4150 */
[----:B------:R-:W-:Y:S02]  /*3c60*/  SEL R93, RZ, 0x1fffe, !P4 ;  /* 0x0001fffeff5d7807 */ /* 0x000fe40006000000 */
[----:B------:R-:W-:Y:S02]  /*3c70*/  ISETP.GT.U32.AND P4, PT, R95, R2, PT ;  /* 0x000000025f00720c */ /* 0x000fe40003f84070 */
[----:B------:R-:W-:Y:S02]  /*3c80*/  SEL R90, RZ, 0x1, !P1 ;  /* 0x00000001ff5a7807 */ /* 0x000fe40004800000 */
[----:B------:R-:W-:-:S02]  /*3c90*/  SEL R92, RZ, 0x4, !P2 ;  /* 0x00000004ff5c7807 */ /* 0x000fc40005000000 */
[----:B------:R-:W-:Y:S02]  /*3ca0*/  SEL R95, RZ, 0x7fff8, !P5 ;  /* 0x0007fff8ff5f7807 */ /* 0x000fe40006800000 */
[-C--:B------:R-:W-:Y:S02]  /*3cb0*/  ISETP.GT.U32.AND P1, PT, R123, R2.reuse, PT ;  /* 0x000000027b00720c */ /* 0x080fe40003f24070 */
[-C--:B------:R-:W-:Y:S02]  /*3cc0*/  ISETP.GT.U32.AND P2, PT, R35, R2.reuse, PT ;  /* 0x000000022300720c */ /* 0x080fe40003f44070 */
[----:B------:R-:W-:Y:S02]  /*3cd0*/  ISETP.GT.U32.AND P5, PT, R97, R2, PT ;  /* 0x000000026100720c */ /* 0x000fe40003fa4070 */
[----:B------:R-:W-:Y:S02]  /*3ce0*/  ISETP.GT.U32.AND.EX P1, PT, R33, RZ, PT, P1 ;  /* 0x000000ff2100720c */ /* 0x000fe40003f24110 */
[----:B------:R-:W-:-:S02]  /*3cf0*/  ISETP.GT.U32.AND.EX P4, PT, R32, RZ, PT, P4 ;  /* 0x000000ff2000720c */ /* 0x000fc40003f84140 */
[----:B------:R-:W-:Y:S02]  /*3d00*/  ISETP.GT.U32.AND.EX P2, PT, R8, RZ, PT, P2 ;  /* 0x000000ff0800720c */ /* 0x000fe40003f44120 */
[----:B------:R-:W-:Y:S02]  /*3d10*/  ISETP.GT.U32.AND.EX P5, PT, R6, RZ, PT, P5 ;  /* 0x000000ff0600720c */ /* 0x000fe40003fa4150 */
[----:B------:R-:W-:Y:S02]  /*3d20*/  SEL R98, RZ, 0x1fffe, !P1 ;  /* 0x0001fffeff627807 */ /* 0x000fe40004800000 */
[----:B------:R-:W-:Y:S02]  /*3d30*/  SEL R94, RZ, 0x4, !P4 ;  /* 0x00000004ff5e7807 */ /* 0x000fe40006000000 */
[----:B------:R-:W-:Y:S02]  /*3d40*/  SEL R97, RZ, 0x7fff8, !P2 ;  /* 0x0007fff8ff617807 */ /* 0x000fe40005000000 */
[----:B------:R-:W-:-:S02]  /*3d50*/  SEL R100, RZ, 0x1, !P5 ;  /* 0x00000001ff647807 */ /* 0x000fc40006800000 */
[-C--:B------:R-:W-:Y:S02]  /*3d60*/  ISETP.GT.U32.AND P1, PT, R21, R2.reuse, PT ;  /* 0x000000021500720c */ /* 0x080fe40003f24070 */
[-C--:B------:R-:W-:Y:S02]  /*3d70*/  ISETP.GT.U32.AND P4, PT, R19, R2.reuse, PT ;  /* 0x000000021300720c */ /* 0x080fe40003f84070 */
[-C--:B------:R-:W-:Y:S02]  /*3d80*/  ISETP.GT.U32.AND P2, PT, R13, R2.reuse, PT ;  /* 0x000000020d00720c */ /* 0x080fe40003f44070 */
[----:B------:R-:W-:Y:S01]  /*3d90*/  ISETP.GT.U32.AND P5, PT, R11, R2, PT ;  /* 0x000000020b00720c */ /* 0x000fe20003fa4070 */
[----:B-1----:R-:W-:-:S12]  /*3da0*/  @!P3 BRA `(.L_x_17) ;  /* 0x00000030007cb947 */ /* 0x002fd80003800000 */
.L_x_25:
[----:B------:R-:W-:Y:S01]  /*3db0*/  BAR.SYNC.DEFER_BLOCKING 0x0 ;  /* 0x0000000000007b1d */ /* 0x000fe20000010000 */
[----:B------:R-:W-:Y:S01]  /*3dc0*/  ISETP.GT.U32.AND P3, PT, R9, R2, PT ;  /* 0x000000020900720c */ /* 0x000fe20003f64070 */
[----:B------:R-:W-:Y:S01]  /*3dd0*/  IMAD.IADD R96, R96, 0x1, R101 ;  /* 0x0000000160607824 */ /* 0x000fe200078e0265 */
[----:B------:R-:W-:Y:S01]  /*3de0*/  ISETP.GT.U32.AND.EX P5, PT, R102, RZ, PT, P5 ;  /* 0x000000ff6600720c */ /* 0x000fe20003fa4150 */
[----:B------:R-:W-:Y:S01]  /*3df0*/  IMAD.IADD R90, R90, 0x1, R93 ;  /* 0x000000015a5a7824 */ /* 0x000fe200078e025d */
[----:B------:R-:W-:Y:S02]  /*3e00*/  ISETP.GT.U32.AND.EX P3, PT, R80, RZ, PT, P3 ;  /* 0x000000ff5000720c */ /* 0x000fe40003f64130 */
[----:B------:R-:W-:Y:S01]  /*3e10*/  ISETP.GT.U32.AND.EX P4, PT, R105, RZ, PT, P4 ;  /* 0x000000ff6900720c */ /* 0x000fe20003f84140 */
[----:B------:R-:W1:Y:S01]  /*3e20*/  LDTM.x32 R4, tmem[UR13+0x20] ;  /* 0x0000200d000479ee */ /* 0x000e6200082c0000 */
[----:B------:R-:W-:Y:S02]  /*3e30*/  ISETP.GT.U32.AND.EX P1, PT, R119, RZ, PT, P1 ;  /* 0x000000ff7700720c */ /* 0x000fe40003f24110 */
[----:B------:R-:W-:-:S02]  /*3e40*/  SEL R105, RZ, 0x1fffe, !P4 ;  /* 0x0001fffeff697807 */ /* 0x000fc40006000000 */
[----:B------:R-:W-:Y:S02]  /*3e50*/  ISETP.GT.U32.AND P4, PT, R115, R2, PT ;  /* 0x000000027300720c */ /* 0x000fe40003f84070 */
[----:B------:R-:W-:Y:S01]  /*3e60*/  LOP3.LUT R96, R96, 0x3, RZ, 0xc0, !PT ;  /* 0x0000000360607812 */ /* 0x000fe200078ec0ff */
[----:B------:R-:W-:Y:S01]  /*3e70*/  IMAD.IADD R100, R100, 0x1, R105 ;  /* 0x0000000164647824 */ /* 0x000fe200078e0269 */
[----:B------:R-:W-:Y:S02]  /*3e80*/  ISETP.GT.U32.AND.EX P4, PT, R82, RZ, PT, P4 ;  /* 0x000000ff5200720c */ /* 0x000fe40003f84140 */
[----:B------:R-:W-:Y:S02]  /*3e90*/  IADD3 R86, PT, PT, R96, R89, R86 ;  /* 0x0000005960567210 */ /* 0x000fe40007ffe056 */
[----:B------:R-:W-:Y:S02]  /*3ea0*/  LOP3.LUT R100, R100, 0x3, RZ, 0xc0, !PT ;  /* 0x0000000364647812 */ /* 0x000fe400078ec0ff */
[----:B------:R-:W-:Y:S01]  /*3eb0*/  LOP3.LUT R90, R90, 0x3, RZ, 0xc0, !PT ;  /* 0x000000035a5a7812 */ /* 0x000fe200078ec0ff */
[----:B------:R-:W2:Y:S01]  /*3ec0*/  @!P0 SYNCS.CCTL.IV [UR11+0x3810] ;  /* 0x00381000ff0089b1 */ /* 0x000ea2000800000b */
[----:B------:R-:W-:Y:S01]  /*3ed0*/  NOP ;  /* 0x0000000000007918 */ /* 0x000fe20000000000 */
[----:B------:R-:W-:-:S02]  /*3ee0*/  IADD3 R94, PT, PT, R100, R97, R94 ;  /* 0x00000061645e7210 */ /* 0x000fc40007ffe05e */
[----:B------:R-:W-:Y:S02]  /*3ef0*/  IADD3 R91, PT, PT, R90, R91, R88 ;  /* 0x0000005b5a5b7210 */ /* 0x000fe40007ffe058 */
[----:B------:R-:W-:Y:S01]  /*3f00*/  ISETP.GT.U32.AND.EX P2, PT, R110, RZ, PT, P2 ;  /* 0x000000ff6e00720c */ /* 0x000fe20003f44120 */
[----:B-1----:R-:W-:Y:S01]  /*3f10*/  FMUL R5, R5, UR36 ;  /* 0x0000002405057c20 */ /* 0x002fe20008400000 */
[----:B------:R-:W-:Y:S01]  /*3f20*/  FMUL R9, R9, UR36 ;  /* 0x0000002409097c20 */ /* 0x000fe20008400000 */
[----:B------:R-:W-:Y:S01]  /*3f30*/  FMUL R10, R10, UR36 ;  /* 0x000000240a0a7c20 */ /* 0x000fe20008400000 */
[----:B------:R-:W-:Y:S01]  /*3f40*/  FMUL R11, R11, UR36 ;  /* 0x000000240b0b7c20 */ /* 0x000fe20008400000 */
[----:B------:R-:W-:Y:S01]  /*3f50*/  FMUL R13, R13, UR36 ;  /* 0x000000240d0d7c20 */ /* 0x000fe20008400000 */
[----:B------:R-:W-:Y:S01]  /*3f60*/  FSEL R80, R5, -INF , !P3 ;  /* 0xff80000005507808 */ /* 0x000fe20005800000 */
[----:B------:R-:W-:Y:S01]  /*3f70*/  FMUL R5, R6, UR36 ;  /* 0x0000002406057c20 */ /* 0x000fe20008400000 */
[----:B------:R-:W-:Y:S01]  /*3f80*/  FMUL R6, R7, UR36 ;  /* 0x0000002407067c20 */ /* 0x000fe20008400000 */
[----:B------:R-:W-:Y:S01]  /*3f90*/  ISETP.GT.U32.AND P3, PT, R113, R2, PT ;  /* 0x000000027100720c */ /* 0x000fe20003f64070 */
[----:B------:R-:W-:Y:S01]  /*3fa0*/  FMUL R7, R8, UR36 ;  /* 0x0000002408077c20 */ /* 0x000fe20008400000 */
[----:B------:R-:W-:Y:S01]  /*3fb0*/  FMUL R8, R12, UR36 ;  /* 0x000000240c087c20 */ /* 0x000fe20008400000 */
[----:B------:R-:W-:-:S02]  /*3fc0*/  FSEL R5, R5, -INF , !P4 ;  /* 0xff80000005057808 */ /* 0x000fc40006000000 */
[----:B------:R-:W-:Y:S02]  /*3fd0*/  FSEL R6, R6, -INF , !P5 ;  /* 0xff80000006067808 */ /* 0x000fe40006800000 */
[-C--:B------:R-:W-:Y:S02]  /*3fe0*/  ISETP.GT.U32.AND P5, PT, R109, R2.reuse, PT ;  /* 0x000000026d00720c */ /* 0x080fe40003fa4070 */
[----:B------:R-:W-:Y:S02]  /*3ff0*/  ISETP.GT.U32.AND.EX P3, PT, R120, RZ, PT, P3 ;  /* 0x000000ff7800720c */ /* 0x000fe40003f64130 */
[----:B------:R-:W-:Y:S02]  /*4000*/  ISETP.GT.U32.AND.EX P5, PT, R121, RZ, PT, P5 ;  /* 0x000000ff7900720c */ /* 0x000fe40003fa4150 */
[----:B------:R-:W-:Y:S02]  /*4010*/  ISETP.GT.U32.AND P4, PT, R111, R2, PT ;  /* 0x000000026f00720c */ /* 0x000fe40003f84070 */
[----:B------:R-:W-:-:S02]  /*4020*/  FSEL R82, R9, -INF , !P5 ;  /* 0xff80000009527808 */ /* 0x000fc40006800000 */
[-C--:B------:R-:W-:Y:S02]  /*4030*/  ISETP.GT.U32.AND P5, PT, R79, R2.reuse, PT ;  /* 0x000000024f00720c */ /* 0x080fe40003fa4070 */
[----:B------:R-:W-:Y:S01]  /*4040*/  FSEL R79, R10, -INF , !P3 ;  /* 0xff8000000a4f7808 */ /* 0x000fe20005800000 */
[----:B------:R-:W-:Y:S01]  /*4050*/  IMAD.U32 R10, R84, -0x80000000, RZ ;  /* 0x80000000540a7824 */ /* 0x000fe200078e00ff */
[----:B------:R-:W-:Y:S02]  /*4060*/  SEL R9, RZ, 0x1, !P1 ;  /* 0x00000001ff097807 */ /* 0x000fe40004800000 */
[----:B------:R-:W-:Y:S01]  /*4070*/  ISETP.GT.U32.AND P3, PT, R103, R2, PT ;  /* 0x000000026700720c */ /* 0x000fe20003f64070 */
[----:B--2---:R-:W1:Y:S01]  /*4080*/  SYNCS.PHASECHK.TRANS64.TRYWAIT P6, [UR28], R10 ;  /* 0x0000000aff0075a7 */ /* 0x004e6200080c111c */
[----:B------:R-:W-:Y:S02]  /*4090*/  IADD3 R9, PT, PT, R9, R98, RZ ;  /* 0x0000006209097210 */ /* 0x000fe40007ffe0ff */
[----:B------:R-:W-:-:S02]  /*40a0*/  ISETP.GT.U32.AND.EX P5, PT, R117, RZ, PT, P5 ;  /* 0x000000ff7500720c */ /* 0x000fc40003fa4150 */
[----:B------:R-:W-:Y:S02]  /*40b0*/  LOP3.LUT R9, R9, 0x3, RZ, 0xc0, !PT ;  /* 0x0000000309097812 */ /* 0x000fe400078ec0ff */
[----:B------:R-:W-:Y:S02]  /*40c0*/  ISETP.GT.U32.AND.EX P3, PT, R118, RZ, PT, P3 ;  /* 0x000000ff7600720c */ /* 0x000fe40003f64130 */
[----:B------:R-:W-:Y:S02]  /*40d0*/  IADD3 R9, PT, PT, R9, R95, R92 ;  /* 0x0000005f09097210 */ /* 0x000fe40007ffe05c */
[----:B------:R-:W-:Y:S02]  /*40e0*/  FSEL R12, R11, -INF , !P5 ;  /* 0xff8000000b0c7808 */ /* 0x000fe40006800000 */
[----:B------:R-:W-:Y:S02]  /*40f0*/  ISETP.GT.U32.AND P5, PT, R81, R2, PT ;  /* 0x000000025100720c */ /* 0x000fe40003fa4070 */
[----:B------:R-:W-:-:S02]  /*4100*/  LOP3.LUT R9, R9, 0xf, RZ, 0xc0, !PT ;  /* 0x0000000f09097812 */ /* 0x000fc400078ec0ff */
[----:B------:R-:W-:Y:S02]  /*4110*/  FSEL R81, R8, -INF , !P3 ;  /* 0xff80000008517808 */ /* 0x000fe40005800000 */
[----:B------:R-:W-:Y:S01]  /*4120*/  ISETP.GT.U32.AND.EX P4, PT, R122, RZ, PT, P4 ;  /* 0x000000ff7a00720c */ /* 0x000fe20003f84140 */
[----:B------:R-:W-:Y:S01]  /*4130*/  IMAD R9, R94, 0x10, R9 ;  /* 0x000000105e097824 */ /* 0x000fe200078e0209 */
[----:B------:R-:W-:Y:S02]  /*4140*/  SHF.L.U32 R8, R86, 0x8, RZ ;  /* 0x0000000856087819 */ /* 0x000fe400000006ff */
[----:B------:R-:W-:Y:S02]  /*4150*/  ISETP.GT.U32.AND.EX P5, PT, R116, RZ, PT, P5 ;  /* 0x000000ff7400720c */ /* 0x000fe40003fa4150 */
[----:B------:R-:W-:Y:S02]  /*4160*/  FSEL R7, R7, -INF , !P4 ;  /* 0xff80000007077808 */ /* 0x000fe40006000000 */
[----:B------:R-:W-:-:S02]  /*4170*/  LOP3.LUT R8, R8, 0xf00, RZ, 0xe2, !PT ;  /* 0x00000f0008087812 */ /* 0x000fc400078ee2ff */
[-C--:B------:R-:W-:Y:S02]  /*4180*/  ISETP.GT.U32.AND P4, PT, R107, R2.reuse, PT ;  /* 0x000000026b00720c */ /* 0x080fe40003f84070 */
[----:B------:R-:W-:Y:S01]  /*4190*/  ISETP.GT.U32.AND P3, PT, R99, R2, PT ;  /* 0x000000026300720c */ /* 0x000fe20003f64070 */
[----:B------:R-:W-:Y:S01]  /*41a0*/  IMAD R8, R91, 0x1000, R8 ;  /* 0x000010005b087824 */ /* 0x000fe200078e0208 */
[----:B------:R-:W-:Y:S01]  /*41b0*/  FSEL R84, R13, -INF , !P5 ;  /* 0xff8000000d547808 */ /* 0x000fe20006800000 */
[----:B------:R-:W-:Y:S01]  /*41c0*/  FMUL R13, R14, UR36 ;  /* 0x000000240e0d7c20 */ /* 0x000fe20008400000 */
[----:B------:R-:W-:Y:S01]  /*41d0*/  FMUL R14, R15, UR36 ;  /* 0x000000240f0e7c20 */ /* 0x000fe20008400000 */
[----:B------:R-:W-:Y:S02]  /*41e0*/  LOP3.LUT R9, R9, 0xff, RZ, 0xc0, !PT ;  /* 0x000000ff09097812 */ /* 0x000fe400078ec0ff */
[----:B------:R-:W-:Y:S02]  /*41f0*/  ISETP.GT.U32.AND.EX P4, PT, R114, RZ, PT, P4 ;  /* 0x000000ff7200720c */ /* 0x000fe40003f84140 */
[----:B------:R-:W-:Y:S01]  /*4200*/  ISETP.GT.U32.AND.EX P3, PT, R112, RZ, PT, P3 ;  /* 0x000000ff7000720c */ /* 0x000fe20003f64130 */
[----:B------:R-:W-:Y:S01]  /*4210*/  IMAD.IADD R8, R8, 0x1, R9 ;  /* 0x0000000108087824 */ /* 0x000fe200078e0209 */
[----:B------:R-:W-:-:S02]  /*4220*/  FSEL R14, R14, -INF , !P4 ;  /* 0xff8000000e0e7808 */ /* 0x000fc40006000000 */
[----:B------:R-:W-:Y:S02]  /*4230*/  FSEL R13, R13, -INF , !P3 ;  /* 0xff8000000d0d7808 */ /* 0x000fe40005800000 */
[-C--:B------:R-:W-:Y:S02]  /*4240*/  ISETP.GT.U32.AND P3, PT, R87, R2.reuse, PT ;  /* 0x000000025700720c */ /* 0x080fe40003f64070 */
[----:B------:R-:W-:Y:S02]  /*4250*/  ISETP.GT.U32.AND P4, PT, R85, R2, PT ;  /* 0x000000025500720c */ /* 0x000fe40003f84070 */
[----:B------:R-:W-:Y:S02]  /*4260*/  ISETP.GT.U32.AND.EX P3, PT, R108, RZ, PT, P3 ;  /* 0x000000ff6c00720c */ /* 0x000fe40003f64130 */
[----:B------:R-:W-:Y:S02]  /*4270*/  ISETP.GT.U32.AND.EX P4, PT, R106, RZ, PT, P4 ;  /* 0x000000ff6a00720c */ /* 0x000fe40003f84140 */
[----:B------:R-:W-:-:S02]  /*4280*/  LOP3.LUT R85, R8, 0xffff, RZ, 0xc0, !PT ;  /* 0x0000ffff08557812 */ /* 0x000fc400078ec0ff */
[----:B------:R-:W-:Y:S01]  /*4290*/  ISETP.GT.U32.AND P5, PT, R83, R2, PT ;  /* 0x000000025300720c */ /* 0x000fe20003fa4070 */
[----:B-1----:R-:W-:-:S12]  /*42a0*/  @!P6 BRA `(.L_x_18) ;  /* 0x0000002c0048e947 */ /* 0x002fd80003800000 */
.L_x_26:
[----:B------:R-:W-:Y:S01]  /*42b0*/  FMUL R15, R16, UR36 ;  /* 0x00000024100f7c20 */ /* 0x000fe20008400000 */
[C---:B------:R-:W-:Y:S01]  /*42c0*/  IMAD.WIDE R10, R45.reuse, 0x2, R60 ;  /* 0x000000022d0a7825 */ /* 0x040fe200078e023c */
[----:B------:R-:W-:Y:S02]  /*42d0*/  SHF.R.U32.HI R8, RZ, 0xf, R85 ;  /* 0x0000000fff087819 */ /* 0x000fe40000011655 */
[----:B------:R-:W-:Y:S01]  /*42e0*/  ISETP.GT.U32.AND.EX P5, PT, R104, RZ, PT, P5 ;  /* 0x000000ff6800720c */ /* 0x000fe20003fa4150 */
[----:B------:R-:W-:Y:S01]  /*42f0*/  IMAD.WIDE R94, R45, 0x2, R48 ;  /* 0x000000022d5e7825 */ /* 0x000fe200078e0230 */
[----:B------:R-:W-:Y:S01]  /*4300*/  FSEL R15, R15, -INF , !P4 ;  /* 0xff8000000f0f7808 */ /* 0x000fe20006000000 */
[----:B------:R1:W2:Y:S01]  /*4310*/  LDG.E.U16 R89, desc[UR24][R10.64] ;  /* 0x000000180a597981 */ /* 0x0002a2000c1e1500 */
[----:B------:R-:W-:Y:S01]  /*4320*/  LOP3.LUT P4, RZ, R8, 0x1, RZ, 0xc0, !PT ;  /* 0x0000000108ff7812 */ /* 0x000fe2000788c0ff */
[C---:B------:R-:W-:Y:S02]  /*4330*/  IMAD.WIDE R98, R45.reuse, 0x2, R56 ;  /* 0x000000022d627825 */ /* 0x040fe400078e0238 */
[----:B------:R-:W3:Y:S02]  /*4340*/  LDG.E.U16 R95, desc[UR24][R94.64] ;  /* 0x000000185e5f7981 */ /* 0x000ee4000c1e1500 */
[----:B------:R-:W-:-:S02]  /*4350*/  IMAD.WIDE R100, R45, 0x2, R52 ;  /* 0x000000022d647825 */ /* 0x000fc400078e0234 */
[----:B------:R-:W4:Y:S02]  /*4360*/  LDG.E.U16 R91, desc[UR24][R98.64] ;  /* 0x00000018625b7981 */ /* 0x000f24000c1e1500 */
[C---:B------:R-:W-:Y:S02]  /*4370*/  IMAD.WIDE R86, R45.reuse, 0x2, R58 ;  /* 0x000000022d567825 */ /* 0x040fe400078e023a */
[----:B------:R-:W5:Y:S02]  /*4380*/  LDG.E.U16 R93, desc[UR24][R100.64] ;  /* 0x00000018645d7981 */ /* 0x000f64000c1e1500 */
[C---:B------:R-:W-:Y:S02]  /*4390*/  IMAD.WIDE R96, R45.reuse, 0x2, R54 ;  /* 0x000000022d607825 */ /* 0x040fe400078e0236 */
[----:B------:R-:W2:Y:S02]  /*43a0*/  LDG.E.U16 R86, desc[UR24][R86.64] ;  /* 0x0000001856567981 */ /* 0x000ea4000c1e1500 */
[----:B------:R-:W-:-:S02]  /*43b0*/  IMAD.WIDE R8, R45, 0x2, R50 ;  /* 0x000000022d087825 */ /* 0x000fc400078e0232 */
[----:B------:R-:W2:Y:S02]  /*43c0*/  LDG.E.U16 R88, desc[UR24][R96.64] ;  /* 0x0000001860587981 */ /* 0x000ea4000c1e1500 */
[----:B-1----:R-:W-:Y:S02]  /*43d0*/  IMAD.WIDE R10, R45, 0x2, R46 ;  /* 0x000000022d0a7825 */ /* 0x002fe400078e022e */
[----:B------:R1:W2:Y:S04]  /*43e0*/  LDG.E.U16 R90, desc[UR24][R8.64] ;  /* 0x00000018085a7981 */ /* 0x0002a8000c1e1500 */
[----:B------:R0:W2:Y:S01]  /*43f0*/  LDG.E.U16 R92, desc[UR24][R10.64] ;  /* 0x000000180a5c7981 */ /* 0x0000a2000c1e1500 */
[----:B------:R-:W-:Y:S01]  /*4400*/  FMUL R17, R17, UR36 ;  /* 0x0000002411117c20 */ /* 0x000fe20008400000 */
[----:B------:R-:W-:Y:S01]  /*4410*/  SHF.R.U32.HI R83, RZ, 0xe, R85 ;  /* 0x0000000eff537819 */ /* 0x000fe20000011655 */
[----:B------:R-:W-:-:S03]  /*4420*/  FMUL R16, R18, UR36 ;  /* 0x0000002412107c20 */ /* 0x000fc60008400000 */
[----:B------:R-:W-:Y:S01]  /*4430*/  FSEL R17, R17, -INF , !P5 ;  /* 0xff80000011117808 */ /* 0x000fe20006800000 */
[----:B-1----:R-:W-:Y:S01]  /*4440*/  FMUL R8, R21, UR36 ;  /* 0x0000002415087c20 */ /* 0x002fe20008400000 */
[----:B------:R-:W-:Y:S02]  /*4450*/  LOP3.LUT P5, RZ, R83, 0x1, RZ, 0xc0, !PT ;  /* 0x0000000153ff7812 */ /* 0x000fe400078ac0ff */
[----:B------:R-:W-:Y:S02]  /*4460*/  SHF.R.U32.HI R18, RZ, 0xd, R85 ;  /* 0x0000000dff127819 */ /* 0x000fe40000011655 */
[----:B------:R-:W-:Y:S01]  /*4470*/  FSEL R8, R8, -INF , !P5 ;  /* 0xff80000008087808 */ /* 0x000fe20006800000 */
[----:B------:R-:W-:Y:S01]  /*4480*/  FMUL R19, R19, UR36 ;  /* 0x0000002413137c20 */ /* 0x000fe20008400000 */
[----:B------:R-:W-:Y:S02]  /*4490*/  ISETP.GT.U32.AND P5, PT, R41, R2, PT ;  /* 0x000000022900720c */ /* 0x000fe40003fa4070 */
[----:B------:R-:W-:Y:S01]  /*44a0*/  FSEL R16, R16, -INF , !P3 ;  /* 0xff80000010107808 */ /* 0x000fe20005800000 */
[----:B------:R-:W-:Y:S01]  /*44b0*/  FMUL R94, R4, UR36 ;  /* 0x00000024045e7c20 */ /* 0x000fe20008400000 */
[----:B------:R-:W-:-:S02]  /*44c0*/  LOP3.LUT P3, RZ, R18, 0x1, RZ, 0xc0, !PT ;  /* 0x0000000112ff7812 */ /* 0x000fc4000786c0ff */
[--C-:B------:R-:W-:Y:S02]  /*44d0*/  SHF.R.U32.HI R18, RZ, 0xc, R85.reuse ;  /* 0x0000000cff127819 */ /* 0x100fe40000011655 */
[----:B------:R-:W-:Y:S02]  /*44e0*/  ISETP.GT.U32.AND.EX P5, PT, R42, RZ, PT, P5 ;  /* 0x000000ff2a00720c */ /* 0x000fe40003fa4150 */
[----:B0-----:R-:W-:Y:S01]  /*44f0*/  FSEL R10, R19, -INF , !P2 ;  /* 0xff800000130a7808 */ /* 0x001fe20005000000 */
[----:B------:R-:W-:Y:S01]  /*4500*/  FMUL R9, R20, UR36 ;  /* 0x0000002414097c20 */ /* 0x000fe20008400000 */
[----:B------:R-:W-:Y:S02]  /*4510*/  LOP3.LUT P2, RZ, R18, 0x1, RZ, 0xc0, !PT ;  /* 0x0000000112ff7812 */ /* 0x000fe4000784c0ff */
[----:B------:R-:W-:Y:S02]  /*4520*/  SHF.R.U32.HI R18, RZ, 0x9, R85 ;  /* 0x00000009ff127819 */ /* 0x000fe40000011655 */
[----:B------:R-:W-:-:S02]  /*4530*/  FSEL R94, R94, -INF , !P5 ;  /* 0xff8000005e5e7808 */ /* 0x000fc40006800000 */
[----:B------:R-:W-:Y:S02]  /*4540*/  SHF.R.U32.HI R20, RZ, 0xb, R85 ;  /* 0x0000000bff147819 */ /* 0x000fe40000011655 */
[----:B------:R-:W-:Y:S01]  /*4550*/  LOP3.LUT P5, RZ, R18, 0x1, RZ, 0xc0, !PT ;  /* 0x0000000112ff7812 */ /* 0x000fe200078ac0ff */
[----:B------:R-:W-:Y:S01]  /*4560*/  FMUL R18, R24, UR36 ;  /* 0x0000002418127c20 */ /* 0x000fe20008400000 */
[----:B------:R-:W-:Y:S02]  /*4570*/  FMNMX3 R19, R94, R80, R5, !PT ;  /* 0x000000505e137276 */ /* 0x000fe40007800005 */
[----:B------:R-:W-:Y:S02]  /*4580*/  FSEL R9, R9, -INF , !P4 ;  /* 0xff80000009097808 */ /* 0x000fe40006000000 */
[----:B------:R-:W-:Y:S02]  /*4590*/  LOP3.LUT P4, RZ, R20, 0x1, RZ, 0xc0, !PT ;  /* 0x0000000114ff7812 */ /* 0x000fe4000788c0ff */
[----:B------:R-:W-:-:S02]  /*45a0*/  SHF.R.U32.HI R21, RZ, 0x7, R85 ;  /* 0x00000007ff157819 */ /* 0x000fc40000011655 */
[----:B------:R-:W-:Y:S01]  /*45b0*/  FMNMX3 R19, R19, R6, R7, !PT ;  /* 0x0000000613137276 */ /* 0x000fe20007800007 */
[----:B------:R-:W-:Y:S01]  /*45c0*/  FMUL R22, R22, UR36 ;  /* 0x0000002416167c20 */ /* 0x000fe20008400000 */
[----:B------:R-:W-:Y:S02]  /*45d0*/  FSEL R18, R18, -INF , !P4 ;  /* 0xff80000012127808 */ /* 0x000fe40006000000 */
[----:B------:R-:W-:Y:S02]  /*45e0*/  LOP3.LUT P4, RZ, R21, 0x1, RZ, 0xc0, !PT ;  /* 0x0000000115ff7812 */ /* 0x000fe4000788c0ff */
[----:B------:R-:W-:Y:S02]  /*45f0*/  FMNMX3 R21, R19, R82, R79, !PT ;  /* 0x0000005213157276 */ /* 0x000fe4000780004f */
[----:B------:R-:W-:Y:S01]  /*4600*/  SHF.R.U32.HI R11, RZ, 0xa, R85 ;  /* 0x0000000aff0b7819 */ /* 0x000fe20000011655 */
[----:B------:R-:W-:Y:S01]  /*4610*/  FMUL R19, R26, UR36 ;  /* 0x000000241a137c20 */ /* 0x000fe20008400000 */
[----:B------:R-:W-:-:S02]  /*4620*/  FSEL R4, R22, -INF , !P3 ;  /* 0xff80000016047808 */ /* 0x000fc40005800000 */
[----:B------:R-:W-:Y:S02]  /*4630*/  FMNMX3 R21, R21, R12, R81, !PT ;  /* 0x0000000c15157276 */ /* 0x000fe40007800051 */
[----:B------:R-:W-:Y:S01]  /*4640*/  LOP3.LUT P3, RZ, R11, 0x1, RZ, 0xc0, !PT ;  /* 0x000000010bff7812 */ /* 0x000fe2000786c0ff */
[----:B------:R-:W-:Y:S01]  /*4650*/  FMUL R11, R23, UR36 ;  /* 0x00000024170b7c20 */ /* 0x000fe20008400000 */
[----:B------:R-:W-:Y:S02]  /*4660*/  SHF.R.U32.HI R23, RZ, 0x5, R85 ;  /* 0x00000005ff177819 */ /* 0x000fe40000011655 */
[----:B------:R-:W-:Y:S02]  /*4670*/  FMNMX3 R21, R21, R84, R13, !PT ;  /* 0x0000005415157276 */ /* 0x000fe4000780000d */
[----:B------:R-:W-:Y:S02]  /*4680*/  SHF.R.U32.HI R20, RZ, 0x8, R85 ;  /* 0x00000008ff147819 */ /* 0x000fe40000011655 */
[----:B------:R-:W-:-:S02]  /*4690*/  FSEL R19, R19, -INF , !P5 ;  /* 0xff80000013137808 */ /* 0x000fc40006800000 */
[----:B------:R-:W-:Y:S02]  /*46a0*/  LOP3.LUT P5, RZ, R23, 0x1, RZ, 0xc0, !PT ;  /* 0x0000000117ff7812 */ /* 0x000fe400078ac0ff */
[----:B------:R-:W-:Y:S02]  /*46b0*/  FSEL R11, R11, -INF , !P2 ;  /* 0xff8000000b0b7808 */ /* 0x000fe40005000000 */
[----:B------:R-:W-:Y:S02]  /*46c0*/  FMNMX3 R23, R21, R14, R15, !PT ;  /* 0x0000000e15177276 */ /* 0x000fe4000780000f */
[----:B------:R-:W-:Y:S01]  /*46d0*/  LOP3.LUT P2, RZ, R20, 0x1, RZ, 0xc0, !PT ;  /* 0x0000000114ff7812 */ /* 0x000fe2000784c0ff */
[----:B------:R-:W-:Y:S01]  /*46e0*/  FMUL R20, R25, UR36 ;  /* 0x0000002419147c20 */ /* 0x000fe20008400000 */
[----:B------:R-:W-:Y:S01]  /*46f0*/  SHF.R.U32.HI R22, RZ, 0x6, R85 ;  /* 0x00000006ff167819 */ /* 0x000fe20000011655 */
[----:B------:R-:W-:Y:S01]  /*4700*/  FMUL R21, R28, UR36 ;  /* 0x000000241c157c20 */ /* 0x000fe20008400000 */
[----:B------:R-:W-:-:S02]  /*4710*/  FMNMX3 R23, R23, R17, R16, !PT ;  /* 0x0000001117177276 */ /* 0x000fc40007800010 */
[----:B------:R-:W-:Y:S02]  /*4720*/  FSEL R20, R20, -INF , !P3 ;  /* 0xff80000014147808 */ /* 0x000fe40005800000 */
[----:B------:R-:W-:Y:S02]  /*4730*/  SHF.R.U32.HI R25, RZ, 0x3, R85 ;  /* 0x00000003ff197819 */ /* 0x000fe40000011655 */
[----:B------:R-:W-:Y:S01]  /*4740*/  LOP3.LUT P3, RZ, R22, 0x1, RZ, 0xc0, !PT ;  /* 0x0000000116ff7812 */ /* 0x000fe2000786c0ff */
[----:B------:R-:W-:Y:S01]  /*4750*/  FMUL R22, R27, UR36 ;  /* 0x000000241b167c20 */ /* 0x000fe20008400000 */
[----:B------:R-:W-:Y:S02]  /*4760*/  FMNMX3 R23, R23, R10, R9, !PT ;  /* 0x0000000a17177276 */ /* 0x000fe40007800009 */
[----:B------:R-:W-:Y:S02]  /*4770*/  FSEL R21, R21, -INF , !P4 ;  /* 0xff80000015157808 */ /* 0x000fe40006000000 */
[----:B------:R-:W-:-:S02]  /*4780*/  SHF.R.U32.HI R24, RZ, 0x4, R85 ;  /* 0x00000004ff187819 */ /* 0x000fc40000011655 */
[----:B------:R-:W-:Y:S02]  /*4790*/  LOP3.LUT P4, RZ, R25, 0x1, RZ, 0xc0, !PT ;  /* 0x0000000119ff7812 */ /* 0x000fe4000788c0ff */
[----:B------:R-:W-:Y:S02]  /*47a0*/  FMNMX3 R25, R23, R8, R4, !PT ;  /* 0x0000000817197276 */ /* 0x000fe40007800004 */
[----:B------:R-:W-:Y:S02]  /*47b0*/  FSEL R22, R22, -INF , !P2 ;  /* 0xff80000016167808 */ /* 0x000fe40005000000 */
[----:B------:R-:W-:Y:S01]  /*47c0*/  LOP3.LUT P2, RZ, R24, 0x1, RZ, 0xc0, !PT ;  /* 0x0000000118ff7812 */ /* 0x000fe2000784c0ff */
[----:B------:R-:W-:Y:S01]  /*47d0*/  FMUL R24, R29, UR36 ;  /* 0x000000241d187c20 */ /* 0x000fe20008400000 */
[----:B------:R-:W-:Y:S01]  /*47e0*/  FMNMX3 R25, R25, R11, R18, !PT ;  /* 0x0000000b19197276 */ /* 0x000fe20007800012 */
[----:B------:R-:W-:Y:S01]  /*47f0*/  FMUL R23, R30, UR36 ;  /* 0x000000241e177c20 */ /* 0x000fe20008400000 */
[----:B------:R-:W-:-:S02]  /*4800*/  SHF.R.U32.HI R26, RZ, 0x2, R85 ;  /* 0x00000002ff1a7819 */ /* 0x000fc40000011655 */
[----:B------:R-:W-:Y:S02]  /*4810*/  FMNMX3 R28, R25, R20, R19, !PT ;  /* 0x00000014191c7276 */ /* 0x000fe40007800013 */
[----:B------:R-:W-:Y:S01]  /*4820*/  FSEL R24, R24, -INF , !P3 ;  /* 0xff80000018187808 */ /* 0x000fe20005800000 */
[----:B------:R-:W-:Y:S01]  /*4830*/  FMUL R25, R31, UR36 ;  /* 0x000000241f197c20 */ /* 0x000fe20008400000 */
[----:B------:R-:W-:Y:S01]  /*4840*/  LOP3.LUT P3, RZ, R26, 0x1, RZ, 0xc0, !PT ;  /* 0x000000011aff7812 */ /* 0x000fe2000786c0ff */
[----:B------:R-:W-:Y:S01]  /*4850*/  FMUL R26, R32, UR36 ;  /* 0x00000024201a7c20 */ /* 0x000fe20008400000 */
[----:B------:R-:W-:Y:S02]  /*4860*/  SHF.R.U32.HI R85, RZ, 0x1, R85 ;  /* 0x00000001ff557819 */ /* 0x000fe40000011655 */
[----:B------:R-:W-:Y:S02]  /*4870*/  FSEL R23, R23, -INF , !P5 ;  /* 0xff80000017177808 */ /* 0x000fe40006800000 */
[----:B------:R-:W-:Y:S01]  /*4880*/  FMNMX3 R29, R28, R22, R21, !PT ;  /* 0x000000161c1d7276 */ /* 0x000fe20007800015 */
[----:B------:R-:W-:Y:S01]  /*4890*/  FMUL R27, R33, UR36 ;  /* 0x00000024211b7c20 */ /* 0x000fe20008400000 */
[----:B------:R-:W-:Y:S01]  /*48a0*/  FMUL R28, R34, UR36 ;  /* 0x00000024221c7c20 */ /* 0x000fe20008400000 */
[----:B------:R-:W-:-:S02]  /*48b0*/  LOP3.LUT P5, RZ, R85, 0x1, RZ, 0xc0, !PT ;  /* 0x0000000155ff7812 */ /* 0x000fc400078ac0ff */
[----:B------:R-:W-:Y:S02]  /*48c0*/  FSEL R25, R25, -INF , !P2 ;  /* 0xff80000019197808 */ /* 0x000fe40005000000 */
[----:B------:R-:W-:Y:S02]  /*48d0*/  FSEL R26, R26, -INF , !P4 ;  /* 0xff8000001a1a7808 */ /* 0x000fe40006000000 */
[----:B------:R-:W-:Y:S01]  /*48e0*/  FMNMX3 R30, R29, R24, R23, !PT ;  /* 0x000000181d1e7276 */ /* 0x000fe20007800017 */
[----:B------:R-:W-:Y:S01]  /*48f0*/  FMUL R29, R35, UR36 ;  /* 0x00000024231d7c20 */ /* 0x000fe20008400000 */
[----:B------:R-:W-:Y:S02]  /*4900*/  FSEL R27, R27, -INF , !P3 ;  /* 0xff8000001b1b7808 */ /* 0x000fe40005800000 */
[----:B------:R-:W-:Y:S02]  /*4910*/  FSEL R28, R28, -INF , !P5 ;  /* 0xff8000001c1c7808 */ /* 0x000fe40006800000 */
[----:B------:R-:W-:-:S02]  /*4920*/  FMNMX3 R30, R30, R25, R26, !PT ;  /* 0x000000191e1e7276 */ /* 0x000fc4000780001a */
[----:B------:R-:W-:Y:S02]  /*4930*/  FSEL R29, R29, -INF , !P1 ;  /* 0xff8000001d1d7808 */ /* 0x000fe40004800000 */
[----:B------:R-:W-:-:S04]  /*4940*/  FMNMX3 R30, R30, R27, R28, !PT ;  /* 0x0000001b1e1e7276 */ /* 0x000fc8000780001c */
[----:B------:R-:W-:-:S05]  /*4950*/  FMNMX3 R87, R30, R29, R78, !PT ;  /* 0x0000001d1e577276 */ /* 0x000fca000780004e */
[--C-:B------:R-:W-:Y:S01]  /*4960*/  FADD R94, R94, -R87.reuse ;  /* 0x800000575e5e7221 */ /* 0x100fe20000000000 */
[--C-:B------:R-:W-:Y:S01]  /*4970*/  FADD R80, R80, -R87.reuse ;  /* 0x8000005750507221 */ /* 0x100fe20000000000 */
[--C-:B------:R-:W-:Y:S02]  /*4980*/  FADD R31, R5, -R87.reuse ;  /* 0x80000057051f7221 */ /* 0x100fe40000000000 */
[----:B------:R-:W-:Y:S01]  /*4990*/  FMUL R30, R94, 1.4426950216293334961 ;  /* 0x3fb8aa3b5e1e7820 */ /* 0x000fe20000400000 */
[----:B------:R-:W-:Y:S01]  /*49a0*/  FMUL R80, R80, 1.4426950216293334961 ;  /* 0x3fb8aa3b50507820 */ /* 0x000fe20000400000 */
[----:B------:R-:W-:Y:S01]  /*49b0*/  FMUL R33, R31, 1.4426950216293334961 ;  /* 0x3fb8aa3b1f217820 */ /* 0x000fe20000400000 */
[--C-:B------:R-:W-:Y:S02]  /*49c0*/  FADD R31, R6, -R87.reuse ;  /* 0x80000057061f7221 */ /* 0x100fe40000000000 */
[----:B------:R-:W-:Y:S02]  /*49d0*/  MUFU.EX2 R5, R80 ;  /* 0x0000005000057308 */ /* 0x000fe40000000800 */
[----:B------:R-:W-:Y:S01]  /*49e0*/  FMUL R34, R31, 1.4426950216293334961 ;  /* 0x3fb8aa3b1f227820 */ /* 0x000fe20000400000 */
[----:B------:R-:W-:-:S05]  /*49f0*/  FADD R31, R7, -R87 ;  /* 0x80000057071f7221 */ /* 0x000fca0000000000 */
[----:B------:R-:W0:Y:S01]  /*4a00*/  MUFU.EX2 R30, R30 ;  /* 0x0000001e001e7308 */ /* 0x000e220000000800 */
[----:B------:R-:W-:Y:S01]  /*4a10*/  FMUL R31, R31, 1.4426950216293334961 ;  /* 0x3fb8aa3b1f1f7820 */ /* 0x000fe20000400000 */
[--C-:B------:R-:W-:Y:S01]  /*4a20*/  FADD R82, R82, -R87.reuse ;  /* 0x8000005752527221 */ /* 0x100fe20000000000 */
[----:B------:R-:W-:-:S05]  /*4a30*/  FADD R9, R9, -R87 ;  /* 0x8000005709097221 */ /* 0x000fca0000000000 */
[----:B------:R1:W0:Y:S01]  /*4a40*/  MUFU.EX2 R6, R33 ;  /* 0x0000002100067308 */ /* 0x0002220000000800 */
[----:B------:R-:W-:Y:S01]  /*4a50*/  FMUL R32, R82, 1.4426950216293334961 ;  /* 0x3fb8aa3b52207820 */ /* 0x000fe20000400000 */
[--C-:B------:R-:W-:Y:S01]  /*4a60*/  FADD R79, R79, -R87.reuse ;  /* 0x800000574f4f7221 */ /* 0x100fe20000000000 */
[----:B------:R-:W-:Y:S01]  /*4a70*/  FMUL R9, R9, 1.4426950216293334961 ;  /* 0x3fb8aa3b09097820 */ /* 0x000fe20000400000 */
[----:B------:R-:W-:-:S04]  /*4a80*/  FADD R4, R4, -R87 ;  /* 0x8000005704047221 */ /* 0x000fc80000000000 */
[----:B------:R0:W0:Y:S01]  /*4a90*/  MUFU.EX2 R7, R34 ;  /* 0x0000002200077308 */ /* 0x0000220000000800 */
[----:B-1----:R-:W-:Y:S01]  /*4aa0*/  FADD R33, R12, -R87 ;  /* 0x800000570c217221 */ /* 0x002fe20000000000 */
[----:B------:R-:W-:Y:S01]  /*4ab0*/  FMUL R79, R79, 1.4426950216293334961 ;  /* 0x3fb8aa3b4f4f7820 */ /* 0x000fe20000400000 */
[----:B------:R-:W-:-:S05]  /*4ac0*/  FMUL R4, R4, 1.4426950216293334961 ;  /* 0x3fb8aa3b04047820 */ /* 0x000fca0000400000 */
[----:B------:R-:W1:Y:S01]  /*4ad0*/  MUFU.EX2 R31, R31 ;  /* 0x0000001f001f7308 */ /* 0x000e620000000800 */
[----:B------:R-:W-:Y:S01]  /*4ae0*/  FMUL R33, R33, 1.4426950216293334961 ;  /* 0x3fb8aa3b21217820 */ /* 0x000fe20000400000 */
[----:B------:R-:W-:-:S06]  /*4af0*/  FADD R81, R81, -R87 ;  /* 0x8000005751517221 */ /* 0x000fcc0000000000 */
[----:B------:R-:W1:Y:S01]  /*4b00*/  MUFU.EX2 R32, R32 ;  /* 0x0000002000207308 */ /* 0x000e620000000800 */
[----:B0-----:R-:W-:Y:S01]  /*4b10*/  FMUL R34, R81, 1.4426950216293334961 ;  /* 0x3fb8aa3b51227820 */ /* 0x001fe20000400000 */
[----:B------:R-:W-:-:S06]  /*4b20*/  FADD R35, R13, -R87 ;  /* 0x800000570d237221 */ /* 0x000fcc0000000000 */
[----:B------:R0:W-:Y:S01]  /*4b30*/  MUFU.EX2 R102, R9 ;  /* 0x0000000900667308 */ /* 0x0001e20000000800 */
[----:B------:R-:W-:Y:S01]  /*4b40*/  FADD R84, R84, -R87 ;  /* 0x8000005754547221 */ /* 0x000fe20000000000 */
[----:B0-----:R-:W-:-:S06]  /*4b50*/  FADD R9, R30, R5 ;  /* 0x000000051e097221 */ /* 0x001fcc0000000000 */
[----:B------:R-:W0:Y:S01]  /*4b60*/  MUFU.EX2 R12, R79 ;  /* 0x0000004f000c7308 */ /* 0x000e220000000800 */
[----:B------:R-:W-:-:S07]  /*4b70*/  FMUL R80, R35, 1.4426950216293334961 ;  /* 0x3fb8aa3b23507820 */ /* 0x000fce0000400000 */
[----:B------:R0:W-:Y:S01]  /*4b80*/  MUFU.EX2 R94, R4 ;  /* 0x00000004005e7308 */ /* 0x0001e20000000800 */
[----:B------:R-:W-:Y:S01]  /*4b90*/  FADD R35, R14, -R87 ;  /* 0x800000570e237221 */ /* 0x000fe20000000000 */
[----:B------:R-:W-:Y:S01]  /*4ba0*/  FMUL R84, R84, 1.4426950216293334961 ;  /* 0x3fb8aa3b54547820 */ /* 0x000fe20000400000 */
[----:B0-----:R-:W-:-:S05]  /*4bb0*/  FADD R4, R6, R9 ;  /* 0x0000000906047221 */ /* 0x001fca0000000000 */
[----:B------:R-:W0:Y:S01]  /*4bc0*/  MUFU.EX2 R33, R33 ;  /* 0x0000002100217308 */ /* 0x000e220000000800 */
[----:B------:R-:W-:Y:S01]  /*4bd0*/  FADD R4, R7, R4 ;  /* 0x0000000407047221 */ /* 0x000fe20000000000 */
[----:B------:R-:W-:-:S03]  /*4be0*/  FMUL R79, R35, 1.4426950216293334961 ;  /* 0x3fb8aa3b234f7820 */ /* 0x000fc60000400000 */
[----:B-1----:R-:W-:-:S03]  /*4bf0*/  FADD R9, R31, R4 ;  /* 0x000000041f097221 */ /* 0x002fc60000000000 */
[----:B------:R-:W1:Y:S01]  /*4c00*/  MUFU.EX2 R34, R34 ;  /* 0x0000002200227308 */ /* 0x000e620000000800 */
[----:B------:R-:W-:Y:S01]  /*4c10*/  FADD R35, R15, -R87 ;  /* 0x800000570f237221 */ /* 0x000fe20000000000 */
[----:B------:R-:W-:-:S06]  /*4c20*/  FADD R9, R32, R9 ;  /* 0x0000000920097221 */ /* 0x000fcc0000000000 */
[----:B------:R-:W1:Y:S01]  /*4c30*/  MUFU.EX2 R13, R84 ;  /* 0x00000054000d7308 */ /* 0x000e620000000800 */
[----:B------:R-:W-:Y:S01]  /*4c40*/  FMUL R81, R35, 1.4426950216293334961 ;  /* 0x3fb8aa3b23517820 */ /* 0x000fe20000400000 */
[----:B------:R-:W-:Y:S01]  /*4c50*/  FADD R35, R17, -R87 ;  /* 0x8000005711237221 */ /* 0x000fe20000000000 */
[----:B------:R-:W-:-:S05]  /*4c60*/  FADD R4, R12, R9 ;  /* 0x000000090c047221 */ /* 0x000fca0000000000 */
[----:B------:R-:W2:Y:S01]  /*4c70*/  MUFU.EX2 R14, R80 ;  /* 0x00000050000e7308 */ /* 0x000ea20000000800 */
[----:B------:R-:W-:Y:S01]  /*4c80*/  FMUL R82, R35, 1.4426950216293334961 ;  /* 0x3fb8aa3b23527820 */ /* 0x000fe20000400000 */
[----:B0-----:R-:W-:Y:S01]  /*4c90*/  FADD R9, R33, R4 ;  /* 0x0000000421097221 */ /* 0x001fe20000000000 */
[----:B------:R-:W-:-:S05]  /*4ca0*/  FADD R35, R16, -R87 ;  /* 0x8000005710237221 */ /* 0x000fca0000000000 */
[----:B------:R-:W0:Y:S01]  /*4cb0*/  MUFU.EX2 R15, R79 ;  /* 0x0000004f000f7308 */ /* 0x000e220000000800 */
[----:B-1----:R-:W-:Y:S01]  /*4cc0*/  FADD R4, R34, R9 ;  /* 0x0000000922047221 */ /* 0x002fe20000000000 */
[----:B------:R-:W-:Y:S01]  /*4cd0*/  FMUL R104, R35, 1.4426950216293334961 ;  /* 0x3fb8aa3b23687820 */ /* 0x000fe20000400000 */
[--C-:B------:R-:W-:Y:S01]  /*4ce0*/  FADD R10, R10, -R87.reuse ;  /* 0x800000570a0a7221 */ /* 0x100fe20000000000 */
[--C-:B------:R-:W-:Y:S01]  /*4cf0*/  FADD R8, R8, -R87.reuse ;  /* 0x8000005708087221 */ /* 0x100fe20000000000 */
[----:B------:R-:W-:-:S03]  /*4d00*/  FADD R11, R11, -R87 ;  /* 0x800000570b0b7221 */ /* 0x000fc60000000000 */
[----:B------:R-:W1:Y:S01]  /*4d10*/  MUFU.EX2 R17, R81 ;  /* 0x0000005100117308 */ /* 0x000e620000000800 */
[--C-:B------:R-:W-:Y:S01]  /*4d20*/  FADD R18, R18, -R87.reuse ;  /* 0x8000005712127221 */ /* 0x100fe20000000000 */
        /* <DEDUP_REMOVED lines=10> */
[----:B------:R-:W-:Y:S01]  /*4dd0*/  FADD R29, R29, -R87 ;  /* 0x800000571d1d7221 */ /* 0x000fe20000000000 */
[----:B------:R-:W0:Y:S01]  /*4de0*/  MUFU.EX2 R16, R82 ;  /* 0x0000005200107308 */ /* 0x000e220000000800 */
[----:B------:R-:W-:Y:S01]  /*4df0*/  FADD R9, R13, R4 ;  /* 0x000000040d097221 */ /* 0x000fe20000000000 */
[----:B------:R-:W-:Y:S01]  /*4e00*/  FMUL R10, R10, 1.4426950216293334961 ;  /* 0x3fb8aa3b0a0a7820 */ /* 0x000fe20000400000 */
        /* <DEDUP_REMOVED lines=14> */
[----:B------:R-:W0:Y:S01]  /*4ef0*/  MUFU.EX2 R104, R104 ;  /* 0x0000006800687308 */ /* 0x000e220000000800 */
[----:B--2---:R-:W-:-:S07]  /*4f00*/  FADD R4, R14, R9 ;  /* 0x000000090e047221 */ /* 0x004fce0000000000 */
[----:B------:R-:W2:Y:S08]  /*4f10*/  MUFU.EX2 R35, R10 ;  /* 0x0000000a00237308 */ /* 0x000eb00000000800 */
[----:B------:R0:W1:Y:S08]  /*4f20*/  MUFU.EX2 R103, R8 ;  /* 0x0000000800677308 */ /* 0x0000700000000800 */
[----:B------:R1:W2:Y:S01]  /*4f30*/  MUFU.EX2 R97, R11 ;  /* 0x0000000b00617308 */ /* 0x0002a20000000800 */
[----:B0-----:R-:W-:-:S07]  /*4f40*/  FADD R8, R15, R4 ;  /* 0x000000040f087221 */ /* 0x001fce0000000000 */
[----:B------:R-:W-:Y:S01]  /*4f50*/  MUFU.EX2 R96, R18 ;  /* 0x0000001200607308 */ /* 0x000fe20000000800 */
[----:B-1----:R-:W-:-:S07]  /*4f60*/  FADD R9, R17, R8 ;  /* 0x0000000811097221 */ /* 0x002fce0000000000 */
[----:B------:R0:W1:Y:S08]  /*4f70*/  MUFU.EX2 R99, R20 ;  /* 0x0000001400637308 */ /* 0x0000700000000800 */
[----:B------:R-:W-:Y:S08]  /*4f80*/  MUFU.EX2 R98, R19 ;  /* 0x0000001300627308 */ /* 0x000ff00000000800 */
[----:B------:R-:W0:Y:S08]  /*4f90*/  MUFU.EX2 R101, R22 ;  /* 0x0000001600657308 */ /* 0x000e300000000800 */
[----:B------:R-:W-:Y:S08]  /*4fa0*/  MUFU.EX2 R100, R21 ;  /* 0x0000001500647308 */ /* 0x000ff00000000800 */
[----:B------:R-:W0:Y:S08]  /*4fb0*/  MUFU.EX2 R85, R24 ;  /* 0x0000001800557308 */ /* 0x000e300000000800 */
[----:B------:R-:W-:Y:S08]  /*4fc0*/  MUFU.EX2 R84, R23 ;  /* 0x0000001700547308 */ /* 0x000ff00000000800 */
[----:B------:R-:W0:Y:S08]  /*4fd0*/  MUFU.EX2 R83, R25 ;  /* 0x0000001900537308 */ /* 0x000e300000000800 */
[----:B------:R-:W-:Y:S08]  /*4fe0*/  MUFU.EX2 R82, R26 ;  /* 0x0000001a00527308 */ /* 0x000ff00000000800 */
[----:B------:R-:W0:Y:S08]  /*4ff0*/  MUFU.EX2 R81, R27 ;  /* 0x0000001b00517308 */ /* 0x000e300000000800 */
[----:B------:R-:W-:Y:S08]  /*5000*/  MUFU.EX2 R80, R28 ;  /* 0x0000001c00507308 */ /* 0x000ff00000000800 */
[----:B------:R-:W1:Y:S01]  /*5010*/  MUFU.EX2 R79, R29 ;  /* 0x0000001d004f7308 */ /* 0x000e620000000800 */
[----:B------:R-:W-:Y:S01]  /*5020*/  FADD R11, R16, R9 ;  /* 0x00000009100b7221 */ /* 0x000fe20000000000 */
[----:B------:R-:W-:-:S02]  /*5030*/  F2FP.BF16.F32.PACK_AB R4, R5, R30 ;  /* 0x0000001e0504723e */ /* 0x000fc400000010ff */
[----:B------:R-:W-:Y:S01]  /*5040*/  F2FP.BF16.F32.PACK_AB R5, R7, R6 ;  /* 0x000000060705723e */ /* 0x000fe200000010ff */
[----:B0-----:R-:W-:Y:S01]  /*5050*/  FADD R20, R104, R11 ;  /* 0x0000000b68147221 */ /* 0x001fe20000000000 */
[----:B------:R-:W-:Y:S02]  /*5060*/  F2FP.BF16.F32.PACK_AB R7, R33, R12 ;  /* 0x0000000c2107723e */ /* 0x000fe400000010ff */
[----:B------:R-:W-:Y:S02]  /*5070*/  F2FP.BF16.F32.PACK_AB R8, R13, R34 ;  /* 0x000000220d08723e */ /* 0x000fe400000010ff */
[----:B------:R-:W-:Y:S02]  /*5080*/  F2FP.BF16.F32.PACK_AB R9, R15, R14 ;  /* 0x0000000e0f09723e */ /* 0x000fe400000010ff */
[----:B------:R-:W-:Y:S02]  /*5090*/  F2FP.BF16.F32.PACK_AB R10, R16, R17 ;  /* 0x00000011100a723e */ /* 0x000fe400000010ff */
[----:B------:R-:W-:-:S02]  /*50a0*/  F2FP.BF16.F32.PACK_AB R6, R32, R31 ;  /* 0x0000001f2006723e */ /* 0x000fc400000010ff */
[C---:B--2---:R-:W-:Y:S01]  /*50b0*/  F2FP.BF16.F32.PACK_AB R11, R35.reuse, R104 ;  /* 0x00000068230b723e */ /* 0x044fe200000010ff */
[----:B------:R-:W-:Y:S01]  /*50c0*/  FADD R35, R35, R20 ;  /* 0x0000001423237221 */ /* 0x000fe20000000000 */
[----:B------:R-:W-:Y:S02]  /*50d0*/  F2FP.BF16.F32.PACK_AB R12, R103, R102 ;  /* 0x00000066670c723e */ /* 0x000fe400000010ff */
[----:B------:R-:W-:Y:S02]  /*50e0*/  F2FP.BF16.F32.PACK_AB R13, R97, R94 ;  /* 0x0000005e610d723e */ /* 0x000fe400000010ff */
[----:B-1----:R-:W-:Y:S02]  /*50f0*/  F2FP.BF16.F32.PACK_AB R14, R99, R96 ;  /* 0x00000060630e723e */ /* 0x002fe400000010ff */
[----:B------:R-:W-:Y:S02]  /*5100*/  F2FP.BF16.F32.PACK_AB R15, R101, R98 ;  /* 0x00000062650f723e */ /* 0x000fe400000010ff */
[----:B------:R-:W-:-:S02]  /*5110*/  F2FP.BF16.F32.PACK_AB R16, R85, R100 ;  /* 0x000000645510723e */ /* 0x000fc400000010ff */
[----:B------:R-:W-:Y:S02]  /*5120*/  F2FP.BF16.F32.PACK_AB R17, R83, R84 ;  /* 0x000000545311723e */ /* 0x000fe400000010ff */
[----:B------:R-:W-:Y:S02]  /*5130*/  F2FP.BF16.F32.PACK_AB R18, R81, R82 ;  /* 0x000000525112723e */ /* 0x000fe400000010ff */
[----:B------:R-:W-:Y:S01]  /*5140*/  F2FP.BF16.F32.PACK_AB R19, R79, R80 ;  /* 0x000000504f13723e */ /* 0x000fe200000010ff */
[----:B------:R0:W-:Y:S01]  /*5150*/  STS.U16 [R36+UR11+0x3000], R89 ;  /* 0x0030005924007988 */ /* 0x0001e2000800040b */
[----:B------:R-:W-:-:S03]  /*5160*/  FADD R102, R102, R35 ;  /* 0x0000002366667221 */ /* 0x000fc60000000000 */
[----:B----4-:R1:W-:Y:S01]  /*5170*/  STS.U16 [R36+UR11+0x3200], R91 ;  /* 0x0032005b24007988 */ /* 0x0103e2000800040b */
[----:B------:R-:W-:-:S03]  /*5180*/  FADD R78, -R87, R78 ;  /* 0x0000004e574e7221 */ /* 0x000fc60000000100 */
[----:B-----5:R1:W-:Y:S04]  /*5190*/  STS.U16 [R36+UR11+0x3400], R93 ;  /* 0x0034005d24007988 */ /* 0x0203e8000800040b */
[----:B---3--:R1:W-:Y:S01]  /*51a0*/  STS.U16 [R36+UR11+0x3600], R95 ;  /* 0x0036005f24007988 */ /* 0x0083e2000800040b */
[----:B------:R-:W-:Y:S03]  /*51b0*/  STTM.x16 tmem[UR13+0x40], R4 ;  /* 0x00004004000079ed */ /* 0x000fe6000824000d */
[----:B------:R1:W-:Y:S04]  /*51c0*/  STS.U16 [R3+UR11+0x3100], R86 ;  /* 0x0031005603007988 */ /* 0x0003e8000800040b */
[----:B------:R1:W-:Y:S04]  /*51d0*/  STS.U16 [R3+UR11+0x3300], R88 ;  /* 0x0033005803007988 */ /* 0x0003e8000800040b */
[----:B------:R1:W-:Y:S04]  /*51e0*/  STS.U16 [R3+UR11+0x3500], R90 ;  /* 0x0035005a03007988 */ /* 0x0003e8000800040b */
[----:B------:R1:W-:Y:S01]  /*51f0*/  STS.U16 [R3+UR11+0x3700], R92 ;  /* 0x0037005c03007988 */ /* 0x0003e2000800040b */
[----:B------:R-:W2:Y:S02]  /*5200*/  FENCE.VIEW.ASYNC.T ;  /* 0x00000000000073c6 */ /* 0x000ea40000000200 */
[----:B--2---:R-:W-:Y:S01]  /*5210*/  BAR.SYNC.DEFER_BLOCKING 0x0 ;  /* 0x0000000000007b1d */ /* 0x004fe20000010000 */
[----:B------:R-:W-:-:S05]  /*5220*/  FMUL R78, R78, 1.4426950216293334961 ;  /* 0x3fb8aa3b4e4e7820 */ /* 0x000fca0000400000 */
[----:B------:R-:W2:Y:S01]  /*5230*/  LDTM.x32 R4, tmem[UR13] ;  /* 0x0000000d000479ee */ /* 0x000ea200082c0000 */
[----:B0-----:R-:W2:Y:S01]  /*5240*/  MUFU.EX2 R89, R78 ;  /* 0x0000004e00597308 */ /* 0x001ea20000000800 */
[----:B------:R-:W-:Y:S01]  /*5250*/  NOP ;  /* 0x0000000000007918 */ /* 0x000fe20000000000 */
[C---:B--2---:R-:W-:Y:S01]  /*5260*/  FMUL R4, R89.reuse, R4 ;  /* 0x0000000459047220 */ /* 0x044fe20000400000 */
        /* <DEDUP_REMOVED lines=31> */
[----:B------:R1:W-:Y:S01]  /*5460*/  STTM.x32 tmem[UR13], R4 ;  /* 0x00000004000079ed */ /* 0x0003e200082c000d */
[----:B------:R-:W0:Y:S02]  /*5470*/  FENCE.VIEW.ASYNC.T ;  /* 0x00000000000073c6 */ /* 0x000e240000000200 */
[----:B0-----:R-:W-:Y:S01]  /*5480*/  BAR.SYNC.DEFER_BLOCKING 0x0 ;  /* 0x0000000000007b1d */ /* 0x001fe20000010000 */
[----:B------:R-:W-:-:S04]  /*5490*/  FADD R103, R103, R102 ;  /* 0x0000006667677221 */ /* 0x000fc80000000000 */
[----:B------:R-:W-:-:S04]  /*54a0*/  FADD R94, R94, R103 ;  /* 0x000000675e5e7221 */ /* 0x000fc80000000000 */
[----:B------:R-:W-:-:S04]  /*54b0*/  FADD R97, R97, R94 ;  /* 0x0000005e61617221 */ /* 0x000fc80000000000 */
[----:B------:R-:W-:-:S04]  /*54c0*/  FADD R96, R96, R97 ;  /* 0x0000006160607221 */ /* 0x000fc80000000000 */
[----:B------:R-:W-:Y:S01]  /*54d0*/  FADD R99, R99, R96 ;  /* 0x0000006063637221 */ /* 0x000fe20000000000 */
[----:B------:R0:W-:Y:S06]  /*54e0*/  MEMBAR.ALL.CTA ;  /* 0x0000000000007992 */ /* 0x0001ec0000008000 */
[----:B0-----:R-:W0:Y:S01]  /*54f0*/  FENCE.VIEW.ASYNC.S ;  /* 0x00000000000073c6 */ /* 0x001e220000000000 */
[----:B------:R-:W-:-:S04]  /*5500*/  FADD R98, R98, R99 ;  /* 0x0000006362627221 */ /* 0x000fc80000000000 */
[----:B------:R-:W-:-:S04]  /*5510*/  FADD R101, R101, R98 ;  /* 0x0000006265657221 */ /* 0x000fc80000000000 */
[----:B------:R-:W-:-:S04]  /*5520*/  FADD R100, R100, R101 ;  /* 0x0000006564647221 */ /* 0x000fc80000000000 */
[----:B------:R-:W-:-:S04]  /*5530*/  FADD R85, R85, R100 ;  /* 0x0000006455557221 */ /* 0x000fc80000000000 */
[----:B------:R-:W-:-:S04]  /*5540*/  FADD R84, R84, R85 ;  /* 0x0000005554547221 */ /* 0x000fc80000000000 */
[----:B------:R-:W-:-:S04]  /*5550*/  FADD R83, R83, R84 ;  /* 0x0000005453537221 */ /* 0x000fc80000000000 */
[----:B------:R-:W-:-:S04]  /*5560*/  FADD R82, R82, R83 ;  /* 0x0000005352527221 */ /* 0x000fc80000000000 */
[----:B------:R-:W-:Y:S01]  /*5570*/  FADD R81, R81, R82 ;  /* 0x0000005251517221 */ /* 0x000fe20000000000 */
[----:B------:R-:W-:-:S03]  /*5580*/  ULEA UR28, UR27, UR11, 0x3 ;  /* 0x0000000b1b1c7291 */ /* 0x000fc6000f8e18ff */
[----:B------:R-:W-:Y:S01]  /*5590*/  FADD R80, R80, R81 ;  /* 0x0000005150507221 */ /* 0x000fe20000000000 */
[----:B------:R-:W-:-:S03]  /*55a0*/  MOV R84, R43 ;  /* 0x0000002b00547202 */ /* 0x000fc60000000f00 */
[----:B------:R-:W-:Y:S01]  /*55b0*/  FADD R80, R79, R80 ;  /* 0x000000504f507221 */ /* 0x000fe20000000000 */
[----:B------:R-:W-:Y:S01]  /*55c0*/  UIADD3 UR28, UPT, UPT, UR28, 0x3800, URZ ;  /* 0x000038001c1c7890 */ /* 0x000fe2000fffe0ff */
[----:B0-----:R-:W-:Y:S06]  /*55d0*/  BAR.SYNC.DEFER_BLOCKING 0x0 ;  /* 0x0000000000007b1d */ /* 0x001fec0000010000 */
[----:B------:R-:W-:Y:S05]  /*55e0*/  BRA.U UP1, `(.L_x_19) ;  /* 0x0000000101387547 */ /* 0x000fea000b800000 */
[----:B------:R-:W-:Y:S01]  /*55f0*/  UIADD3 UR22, UPT, UPT, UR12, 0x48, URZ ;  /* 0x000000480c167890 */ /* 0x000fe2000fffe0ff */
[----:B------:R-:W-:Y:S01]  /*5600*/  UMOV UR18, UR6 ;  /* 0x0000000600127c82 */ /* 0x000fe20008000000 */
[----:B------:R-:W-:Y:S01]  /*5610*/  UMOV UR19, 0x80004020 ;  /* 0x8000402000137882 */ /* 0x000fe20000000000 */
[----:B------:R-:W-:Y:S01]  /*5620*/  UMOV UR20, 0x0 ;  /* 0x0000000000147882 */ /* 0x000fe20000000000 */
[----:B------:R-:W-:Y:S01]  /*5630*/  UMOV UR21, 0x8080490 ;  /* 0x0808049000157882 */ /* 0x000fe20000000000 */
[----:B------:R-:W-:Y:S01]  /*5640*/  UMOV UR8, UR28 ;  /* 0x0000001c00087c82 */ /* 0x000fe20008000000 */
[----:B------:R-:W-:Y:S01]  /*5650*/  UMOV UR9, URZ ;  /* 0x000000ff00097c82 */ /* 0x000fe20008000000 */
[----:B------:R-:W-:Y:S01]  /*5660*/  UMOV UR34, 0x0 ;  /* 0x0000000000227882 */ /* 0x000fe20000000000 */
[----:B------:R-:W-:Y:S01]  /*5670*/  UMOV UR35, 0x8080490 ;  /* 0x0808049000237882 */ /* 0x000fe20000000000 */
[----:B------:R0:W-:Y:S01]  /*5680*/  UTCHMMA tmem[UR15], gdesc[UR18], tmem[UR12], tmem[UR20], idesc[UR21], UPT ;  /* 0x00ff14120f0079ea */ /* 0x0001e2000b80000c */
[----:B------:R-:W-:Y:S01]  /*5690*/  UMOV UR8, UR8 ;  /* 0x0000000800087c82 */ /* 0x000fe20008000000 */
[----:B------:R0:W-:Y:S01]  /*56a0*/  UTCHMMA tmem[UR22], gdesc[UR16], tmem[UR12], tmem[UR34], idesc[UR35], UPT ;  /* 0x00ff2210160079ea */ /* 0x0001e2000b80000c */
[----:B------:R0:W-:Y:S01]  /*56b0*/  UTCBAR [UR8], URZ ;  /* 0x000000ff080073e9 */ /* 0x0001e200080000ff */
[----:B------:R-:W-:-:S02]  /*56c0*/  NOP ;  /* 0x0000000000007918 */ /* 0x000fc40000000000 */
.L_x_19:
[----:B------:R-:W-:Y:S01]  /*56d0*/  ISETP.GE.U32.AND P1, PT, R41, R40, PT ;  /* 0x000000282900720c */ /* 0x000fe20003f26070 */
[----:B------:R-:W-:Y:S01]  /*56e0*/  UIADD3 UR27, UPT, UPT, UR27, 0x1, URZ ;  /* 0x000000011b1b7890 */ /* 0x000fe2000fffe0ff */
[----:B------:R-:W-:Y:S02]  /*56f0*/  VIADD R45, R45, UR26 ;  /* 0x0000001a2d2d7c36 */ /* 0x000fe40008000000 */
[----:B------:R-:W-:Y:S01]  /*5700*/  FFMA R38, R89, R38, R80 ;  /* 0x0000002659267223 */ /* 0x000fe20000000050 */
[----:B------:R-:W-:Y:S01]  /*5710*/  ISETP.GE.U32.AND.EX P1, PT, R42, RZ, PT, P1 ;  /* 0x000000ff2a00720c */ /* 0x000fe20003f26110 */
[----:B------:R-:W-:Y:S01]  /*5720*/  UISETP.GT.AND UP2, UPT, UR27, 0x1, UPT ;  /* 0x000000011b00788c */ /* 0x000fe2000bf44270 */
[----:B------:R-:W-:Y:S02]  /*5730*/  IMAD.IADD R44, R39, 0x1, R44 ;  /* 0x00000001272c7824 */ /* 0x000fe400078e022c */
[----:B------:R-:W-:Y:S01]  /*5740*/  IMAD.MOV.U32 R78, RZ, RZ, R87 ;  /* 0x000000ffff4e7224 */ /* 0x000fe200078e0057 */
[----:B0-----:R-:W-:-:S02]  /*5750*/  USEL UR8, URZ, 0x1, !UP2 ;  /* 0x00000001ff087887 */ /* 0x001fc4000d000000 */
[----:B------:R-:W-:-:S04]  /*5760*/  USEL UR27, UR27, URZ, !UP2 ;  /* 0x000000ff1b1b7287 */ /* 0x000fc8000d000000 */
[----:B------:R-:W-:Y:S02]  /*5770*/  LOP3.LUT R43, R43, UR8, RZ, 0x3c, !PT ;  /* 0x000000082b2b7c12 */ /* 0x000fe4000f8e3cff */
[----:B------:R-:W-:Y:S06]  /*5780*/  @!P1 BRA `(.L_x_20) ;  /* 0xffffffdc00009947 */ /* 0x000fec000383ffff */
[----:B------:R-:W-:Y:S02]  /*5790*/  ISETP.GE.AND P1, PT, R37, 0x1, PT ;  /* 0x000000012500780c */ /* 0x000fe40003f26270 */
[----:B------:R-:W-:-:S11]  /*57a0*/  MOV R78, R87 ;  /* 0x00000057004e7202 */ /* 0x000fd60000000f00 */
[----:B------:R-:W-:Y:S05]  /*57b0*/  @!P1 BRA `(.L_x_15) ;  /* 0x0000000000109947 */ /* 0x000fea0003800000 */
[----:B-1----:R-:W-:-:S04]  /*57c0*/  IMAD.U32 R3, R84, -0x80000000, RZ ;  /* 0x8000000054037824 */ /* 0x002fc800078e00ff */
[----:B------:R-:W0:Y:S02]  /*57d0*/  SYNCS.PHASECHK.TRANS64.TRYWAIT P1, [UR28], R3 ;  /* 0x00000003ff0075a7 */ /* 0x000e24000802111c */
[----:B0-----:R-:W-:Y:S05]  /*57e0*/  @!P1 BRA `(.L_x_21) ;  /* 0x0000001800049947 */ /* 0x001fea0003800000 */
.L_x_27:
[----:B------:R-:W-:-:S07]  /*57f0*/  IMAD.MOV.U32 R78, RZ, RZ, R87 ;  /* 0x000000ffff4e7224 */ /* 0x000fce00078e0057 */
.L_x_15:
[----:B------:R-:W-:Y:S01]  /*5800*/  IMAD.MOV.U32 R98, RZ, RZ, R38 ;  /* 0x000000ffff627224 */ /* 0x000fe200078e0026 */
[----:B------:R-:W-:Y:S01]  /*5810*/  BAR.SYNC.DEFER_BLOCKING 0x0 ;  /* 0x0000000000007b1d */ /* 0x000fe20000010000 */
[----:B-1----:R-:W-:Y:S01]  /*5820*/  IMAD.MOV.U32 R4, RZ, RZ, 0x3dc6b27f ;  /* 0x3dc6b27fff047424 */ /* 0x002fe200078e00ff */
[----:B------:R-:W-:Y:S01]  /*5830*/  ISETP.GE.U32.AND P6, PT, R0, 0x20, PT ;  /* 0x000000200000780c */ /* 0x000fe20003fc6070 */
[C---:B------:R-:W-:Y:S01]  /*5840*/  FMUL R3, R98.reuse, 8388608 ;  /* 0x4b00000062037820 */ /* 0x040fe20000400000 */
[C---:B------:R-:W-:Y:S02]  /*5850*/  FSETP.GEU.AND P3, PT, R98.reuse, 1.175494350822287508e-38, PT ;  /* 0x008000006200780b */ /* 0x040fe40003f6e000 */
[C---:B------:R-:W-:Y:S01]  /*5860*/  FSETP.GT.AND P2, PT, |R98|.reuse, 8.50705917302346158658e+37, PT ;  /* 0x7e8000006200780b */ /* 0x040fe20003f44200 */
[----:B------:R-:W0:Y:S01]  /*5870*/  LDCU.64 UR4, c[0x0][0x3e0] ;  /* 0x00007c00ff0477ac */ /* 0x000e220008000a00 */
[----:B------:R-:W-:Y:S02]  /*5880*/  FSEL R42, R3, R98, !P3 ;  /* 0x00000062032a7208 */ /* 0x000fe40005800000 */
[----:B------:R-:W-:-:S02]  /*5890*/  FSETP.GEU.AND P1, PT, |R98|, 1.175494350822287508e-38, PT ;  /* 0x008000006200780b */ /* 0x000fc40003f2e200 */
[C---:B------:R-:W-:Y:S02]  /*58a0*/  IADD3 R3, PT, PT, R42.reuse, -0x3f3504f3, RZ ;  /* 0xc0cafb0d2a037810 */ /* 0x040fe40007ffe0ff */
[----:B------:R-:W-:Y:S02]  /*58b0*/  ISETP.GE.U32.AND P4, PT, R42, 0x7f800000, PT ;  /* 0x7f8000002a00780c */ /* 0x000fe40003f86070 */
[----:B------:R-:W-:-:S03]  /*58c0*/  LOP3.LUT R36, R3, 0xff800000, RZ, 0xc0, !PT ;  /* 0xff80000003247812 */ /* 0x000fc600078ec0ff */
[----:B------:R-:W-:Y:S02]  /*58d0*/  @P2 FMUL R98, R98, 0.25 ;  /* 0x3e80000062622820 */ /* 0x000fe40000400000 */
[----:B------:R-:W-:Y:S01]  /*58e0*/  IMAD.IADD R3, R42, 0x1, -R36 ;  /* 0x000000012a037824 */ /* 0x000fe200078e0a24 */
[----:B------:R-:W-:Y:S01]  /*58f0*/  I2FP.F32.S32 R36, R36 ;  /* 0x0000002400247245 */ /* 0x000fe20000201400 */
[----:B------:R-:W-:Y:S01]  /*5900*/  @!P1 FMUL R98, R98, 16777216 ;  /* 0x4b80000062629820 */ /* 0x000fe20000400000 */
[----:B------:R-:W1:Y:S01]  /*5910*/  @!P0 SYNCS.CCTL.IV [UR11+0x3800] ;  /* 0x00380000ff0089b1 */ /* 0x000e62000800000b */
[----:B------:R-:W-:Y:S01]  /*5920*/  FADD R37, R3, -1 ;  /* 0xbf80000003257421 */ /* 0x000fe20000000000 */
[----:B-1----:R-:W-:Y:S01]  /*5930*/  BAR.SYNC.DEFER_BLOCKING 0x0 ;  /* 0x0000000000007b1d */ /* 0x002fe20000010000 */
[----:B------:R-:W-:Y:S01]  /*5940*/  FSEL R3, RZ, -23, P3 ;  /* 0xc1b80000ff037808 */ /* 0x000fe20001800000 */
[----:B0-----:R-:W-:Y:S01]  /*5950*/  UIMAD UR4, UR10, UR4, URZ ;  /* 0x000000040a0472a4 */ /* 0x001fe2000f8e02ff */
[----:B------:R-:W-:Y:S01]  /*5960*/  FFMA.FTZ R4, R37, R4, -0.16845393180847167969 ;  /* 0xbe2c7f3025047423 */ /* 0x000fe20000010004 */
[----:B------:R-:W-:-:S02]  /*5970*/  @P4 MOV R41, 0x7f800000 ;  /* 0x7f80000000294802 */ /* 0x000fc40000000f00 */
[----:B------:R-:W0:Y:S01]  /*5980*/  MUFU.RCP R98, R98 ;  /* 0x0000006200627308 */ /* 0x000e220000001000 */
[C---:B------:R-:W-:Y:S01]  /*5990*/  FFMA.FTZ R4, R37.reuse, R4, 0.1716887056827545166 ;  /* 0x3e2fcf2a25047423 */ /* 0x040fe20000010004 */
[----:B------:R-:W-:Y:S01]  /*59a0*/  FFMA.FTZ R3, R36, 1.1920928955078125e-07, R3 ;  /* 0x3400000024037823 */ /* 0x000fe20000010003 */
[----:B------:R-:W-:Y:S02]  /*59b0*/  FSETP.NEU.AND P3, PT, R42, RZ, PT ;  /* 0x000000ff2a00720b */ /* 0x000fe40003f6d000 */
[----:B------:R-:W-:-:S04]  /*59c0*/  FFMA.FTZ R4, R37, R4, -0.17900948226451873779 ;  /* 0xbe374e4325047423 */ /* 0x000fc80000010004 */
[----:B------:R-:W-:-:S04]  /*59d0*/  FFMA.FTZ R4, R37, R4, 0.20512372255325317383 ;  /* 0x3e520bf425047423 */ /* 0x000fc80000010004 */
[----:B------:R-:W-:-:S04]  /*59e0*/  FFMA.FTZ R4, R37, R4, -0.24046532809734344482 ;  /* 0xbe763c8b25047423 */ /* 0x000fc80000010004 */
[C---:B------:R-:W-:Y:S01]  /*59f0*/  FFMA.FTZ R38, R37.reuse, R4, 0.28857114911079406738 ;  /* 0x3e93bf9925267423 */ /* 0x040fe20000010004 */
[----:B------:R-:W1:Y:S01]  /*5a00*/  @!P0 SYNCS.CCTL.IV [UR11+0x3808] ;  /* 0x00380800ff0089b1 */ /* 0x000e62000800000b */
[----:B------:R-:W2:Y:S01]  /*5a10*/  LDTM.x32 R4, tmem[UR13] ;  /* 0x0000000d000479ee */ /* 0x000ea200082c0000 */
[----:B------:R-:W-:Y:S01]  /*5a20*/  NOP ;  /* 0x0000000000007918 */ /* 0x000fe20000000000 */
[----:B------:R-:W-:-:S04]  /*5a30*/  FFMA.FTZ R38, R37, R38, -0.36067417263984680176 ;  /* 0xbeb8aa4925267423 */ /* 0x000fc80000010026 */
[----:B------:R-:W-:-:S04]  /*5a40*/  FFMA.FTZ R38, R37, R38, 0.48089820146560668945 ;  /* 0x3ef6384a25267423 */ /* 0x000fc80000010026 */
[C---:B------:R-:W-:Y:S02]  /*5a50*/  FFMA.FTZ R40, R37.reuse, R38, -0.72134751081466674805 ;  /* 0xbf38aa3b25287423 */ /* 0x040fe40000010026 */
[----:B------:R-:W3:Y:S02]  /*5a60*/  LDC.64 R38, c[0x0][0x398] ;  /* 0x0000e600ff267b82 */ /* 0x000ee40000000a00 */
[----:B------:R-:W-:-:S04]  /*5a70*/  FMUL R40, R37, R40 ;  /* 0x0000002825287220 */ /* 0x000fc80000400000 */
[----:B------:R-:W-:-:S04]  /*5a80*/  FMUL R40, R37, R40 ;  /* 0x0000002825287220 */ /* 0x000fc80000400000 */
[----:B------:R-:W-:Y:S01]  /*5a90*/  FFMA.FTZ R40, R37, 1.4426950216293334961, R40 ;  /* 0x3fb8aa3b25287823 */ /* 0x000fe20000010028 */
[----:B------:R-:W-:Y:S02]  /*5aa0*/  IMAD R37, R2, UR5, RZ ;  /* 0x0000000502257c24 */ /* 0x000fe4000f8e02ff */
[----:B--2---:R-:W-:Y:S01]  /*5ab0*/  @P2 FMUL R4, R4, 0.25 ;  /* 0x3e80000004042820 */ /* 0x004fe20000400000 */
[----:B------:R-:W-:Y:S01]  /*5ac0*/  USHF.L.U32 UR5, UR4, 0x1, URZ ;  /* 0x0000000104057899 */ /* 0x000fe200080006ff */
[----:B------:R-:W-:Y:S01]  /*5ad0*/  FADD R40, R3, R40 ;  /* 0x0000002803287221 */ /* 0x000fe20000000000 */
[----:B------:R-:W-:Y:S02]  /*5ae0*/  IMAD.SHL.U32 R3, R37, 0x2, RZ ;  /* 0x0000000225037824 */ /* 0x000fe400078e00ff */
[----:B------:R-:W-:Y:S01]  /*5af0*/  @!P1 FMUL R4, R4, 16777216 ;  /* 0x4b80000004049820 */ /* 0x000fe20000400000 */
[----:B------:R-:W-:Y:S01]  /*5b00*/  @P4 FFMA.FTZ R40, R42, R41, +INF ;  /* 0x7f8000002a284423 */ /* 0x000fe20000010029 */
[----:B------:R-:W-:Y:S01]  /*5b10*/  @P2 FMUL R6, R6, 0.25 ;  /* 0x3e80000006062820 */ /* 0x000fe20000400000 */
[----:B------:R-:W-:Y:S01]  /*5b20*/  @P2 FMUL R7, R7, 0.25 ;  /* 0x3e80000007072820 */ /* 0x000fe20000400000 */
[----:B0-----:R-:W-:Y:S01]  /*5b30*/  FMUL R36, R98, R4 ;  /* 0x0000000462247220 */ /* 0x001fe20000400000 */
[----:B------:R-:W-:Y:S01]  /*5b40*/  @P2 FMUL R5, R5, 0.25 ;  /* 0x3e80000005052820 */ /* 0x000fe20000400000 */
[----:B------:R-:W-:Y:S01]  /*5b50*/  @!P1 FMUL R6, R6, 16777216 ;  /* 0x4b80000006069820 */ /* 0x000fe20000400000 */
[----:B------:R-:W-:Y:S01]  /*5b60*/  @!P1 FMUL R7, R7, 16777216 ;  /* 0x4b80000007079820 */ /* 0x000fe20000400000 */
[----:B---3--:R-:W-:Y:S01]  /*5b70*/  IADD3 R4, P4, P5, R3, UR5, R38 ;  /* 0x0000000503047c10 */ /* 0x008fe2000fd9e026 */
[----:B------:R-:W-:Y:S01]  /*5b80*/  @P2 FMUL R15, R15, 0.25 ;  /* 0x3e8000000f0f2820 */ /* 0x000fe20000400000 */
[----:B------:R-:W0:Y:S01]  /*5b90*/  LDC R3, c[0x0][0x3e8] ;  /* 0x0000fa00ff037b82 */ /* 0x000e220000000800 */
[----:B------:R-:W-:Y:S01]  /*5ba0*/  @!P1 FMUL R5, R5, 16777216 ;  /* 0x4b80000005059820 */ /* 0x000fe20000400000 */
[C---:B------:R-:W-:Y:S01]  /*5bb0*/  FMUL R97, R98.reuse, R6 ;  /* 0x0000000662617220 */ /* 0x040fe20000400000 */
[----:B------:R-:W-:Y:S01]  /*5bc0*/  @P2 FMUL R13, R13, 0.25 ;  /* 0x3e8000000d0d2820 */ /* 0x000fe20000400000 */
[----:B------:R-:W-:Y:S01]  /*5bd0*/  @P2 FMUL R17, R17, 0.25 ;  /* 0x3e80000011112820 */ /* 0x000fe20000400000 */
[----:B------:R-:W-:Y:S01]  /*5be0*/  FMUL R6, R98, R7 ;  /* 0x0000000762067220 */ /* 0x000fe20000400000 */
[----:B------:R-:W-:Y:S01]  /*5bf0*/  @!P1 FMUL R15, R15, 16777216 ;  /* 0x4b8000000f0f9820 */ /* 0x000fe20000400000 */
[----:B------:R-:W-:Y:S01]  /*5c00*/  FSEL R7, R40, -INF , P3 ;  /* 0xff80000028077808 */ /* 0x000fe20001800000 */
[----:B------:R-:W-:Y:S01]  /*5c10*/  @P2 FMUL R16, R16, 0.25 ;  /* 0x3e80000010102820 */ /* 0x000fe20000400000 */
[----:B------:R-:W-:Y:S01]  /*5c20*/  @P2 FMUL R25, R25, 0.25 ;  /* 0x3e80000019192820 */ /* 0x000fe20000400000 */
[----:B------:R-:W-:Y:S01]  /*5c30*/  FMUL R5, R98, R5 ;  /* 0x0000000562057220 */ /* 0x000fe20000400000 */
[----:B------:R-:W-:Y:S01]  /*5c40*/  UIMAD.WIDE UR4, UR4, 0x2, URZ ;  /* 0x00000002040478a5 */ /* 0x000fe2000f8e02ff */
[----:B------:R-:W-:Y:S01]  /*5c50*/  @P2 FMUL R14, R14, 0.25 ;  /* 0x3e8000000e0e2820 */ /* 0x000fe20000400000 */
[----:B------:R-:W-:Y:S01]  /*5c60*/  @P2 FMUL R19, R19, 0.25 ;  /* 0x3e80000013132820 */ /* 0x000fe20000400000 */
[----:B------:R-:W-:-:S04]  /*5c70*/  IMAD.HI R38, R37, 0x2, RZ ;  /* 0x0000000225267827 */ /* 0x000fc800078e02ff */
[----:B------:R-:W-:Y:S01]  /*5c80*/  @P2 FMUL R9, R9, 0.25 ;  /* 0x3e80000009092820 */ /* 0x000fe20000400000 */
[----:B------:R-:W-:Y:S01]  /*5c90*/  @!P1 FMUL R13, R13, 16777216 ;  /* 0x4b8000000d0d9820 */ /* 0x000fe20000400000 */
[----:B------:R-:W-:Y:S01]  /*5ca0*/  @!P1 FMUL R17, R17, 16777216 ;  /* 0x4b80000011119820 */ /* 0x000fe20000400000 */
[----:B------:R-:W-:Y:S01]  /*5cb0*/  @P2 FMUL R12, R12, 0.25 ;  /* 0x3e8000000c0c2820 */ /* 0x000fe20000400000 */
[----:B------:R-:W-:Y:S01]  /*5cc0*/  @P2 FMUL R18, R18, 0.25 ;  /* 0x3e80000012122820 */ /* 0x000fe20000400000 */
[----:B------:R-:W-:Y:S01]  /*5cd0*/  @P2 FMUL R23, R23, 0.25 ;  /* 0x3e80000017172820 */ /* 0x000fe20000400000 */
[----:B------:R-:W-:Y:S01]  /*5ce0*/  FMUL R76, R98, R15 ;  /* 0x0000000f624c7220 */ /* 0x000fe20000400000 */
[----:B------:R-:W-:Y:S01]  /*5cf0*/  @!P1 FMUL R16, R16, 16777216 ;  /* 0x4b80000010109820 */ /* 0x000fe20000400000 */
[----:B------:R-:W-:Y:S01]  /*5d00*/  @!P1 FMUL R25, R25, 16777216 ;  /* 0x4b80000019199820 */ /* 0x000fe20000400000 */
[----:B0-----:R-:W-:Y:S02]  /*5d10*/  IMAD R117, R3, 0x30, RZ ;  /* 0x0000003003757824 */ /* 0x001fe400078e02ff */
[----:B------:R-:W-:Y:S01]  /*5d20*/  FFMA R78, R7, 0.69314718246459960938, R78 ;  /* 0x3f317218074e7823 */ /* 0x000fe2000000004e */
[----:B------:R-:W-:-:S02]  /*5d30*/  IMAD R15, R3, 0xc, RZ ;  /* 0x0000000c030f7824 */ /* 0x000fc400078e02ff */
[----:B------:R-:W-:Y:S01]  /*5d40*/  @P2 FMUL R22, R22, 0.25 ;  /* 0x3e80000016162820 */ /* 0x000fe20000400000 */
[----:B------:R-:W-:Y:S01]  /*5d50*/  @P2 FMUL R31, R31, 0.25 ;  /* 0x3e8000001f1f2820 */ /* 0x000fe20000400000 */
[----:B------:R-:W-:Y:S01]  /*5d60*/  @!P1 FMUL R14, R14, 16777216 ;  /* 0x4b8000000e0e9820 */ /* 0x000fe20000400000 */
[----:B------:R-:W-:Y:S01]  /*5d70*/  @!P1 FMUL R19, R19, 16777216 ;  /* 0x4b80000013139820 */ /* 0x000fe20000400000 */
[----:B------:R-:W-:Y:S01]  /*5d80*/  IMAD R7, R3, 0x18, RZ ;  /* 0x0000001803077824 */ /* 0x000fe200078e02ff */
[----:B------:R-:W-:Y:S01]  /*5d90*/  F2FP.BF16.F32.PACK_AB R36, R5, R36 ;  /* 0x000000240524723e */ /* 0x000fe200000010ff */
[----:B------:R-:W-:Y:S01]  /*5da0*/  @P2 FMUL R8, R8, 0.25 ;  /* 0x3e80000008082820 */ /* 0x000fe20000400000 */
        /* <DEDUP_REMOVED lines=14> */
[----:B------:R-:W-:Y:S01]  /*5e90*/  @!P1 FMUL R9, R9, 16777216 ;  /* 0x4b80000009099820 */ /* 0x000fe20000400000 */
[C---:B------:R-:W-:Y:S01]  /*5ea0*/  FMUL R74, R98.reuse, R13 ;  /* 0x0000000d624a7220 */ /* 0x040fe20000400000 */
[----:B------:R-:W-:Y:S01]  /*5eb0*/  FMUL R80, R98, R17 ;  /* 0x0000001162507220 */ /* 0x000fe20000400000 */
[----:B------:R-:W-:Y:S01]  /*5ec0*/  F2FP.BF16.F32.PACK_AB R97, R6, R97 ;  /* 0x000000610661723e */ /* 0x000fe200000010ff */
[----:B------:R-:W-:Y:S01]  /*5ed0*/  @!P1 FMUL R12, R12, 16777216 ;  /* 0x4b8000000c0c9820 */ /* 0x000fe20000400000 */
[----:B------:R-:W-:Y:S01]  /*5ee0*/  @!P1 FMUL R18, R18, 16777216 ;  /* 0x4b80000012129820 */ /* 0x000fe20000400000 */
[----:B------:R-:W-:Y:S01]  /*5ef0*/  @!P1 FMUL R23, R23, 16777216 ;  /* 0x4b80000017179820 */ /* 0x000fe20000400000 */
[----:B------:R-:W-:Y:S01]  /*5f00*/  IADD3.X R5, PT, PT, R38, UR5, R39, P4, P5 ;  /* 0x0000000526057c10 */ /* 0x000fe2000a7ea427 */
[----:B------:R-:W-:Y:S01]  /*5f10*/  IMAD R13, R3, 0x6, RZ ;  /* 0x00000006030d7824 */ /* 0x000fe200078e02ff */
[----:B------:R-:W-:Y:S01]  /*5f20*/  IADD3 R6, P2, PT, R117, R4, RZ ;  /* 0x0000000475067210 */ /* 0x000fe20007f5e0ff */
[----:B------:R-:W-:-:S02]  /*5f30*/  IMAD R17, R3, 0x24, RZ ;  /* 0x0000002403117824 */ /* 0x000fc400078e02ff */
[C---:B------:R-:W-:Y:S01]  /*5f40*/  FMUL R77, R98.reuse, R16 ;  /* 0x00000010624d7220 */ /* 0x040fe20000400000 */
[----:B------:R-:W-:Y:S01]  /*5f50*/  FMUL R88, R98, R25 ;  /* 0x0000001962587220 */ /* 0x000fe20000400000 */
[----:B------:R-:W-:Y:S01]  /*5f60*/  @!P1 FMUL R22, R22, 16777216 ;  /* 0x4b80000016169820 */ /* 0x000fe20000400000 */
[----:B------:R-:W-:Y:S01]  /*5f70*/  @!P1 FMUL R31, R31, 16777216 ;  /* 0x4b8000001f1f9820 */ /* 0x000fe20000400000 */
[C---:B------:R-:W-:Y:S01]  /*5f80*/  FMUL R75, R98.reuse, R14 ;  /* 0x0000000e624b7220 */ /* 0x040fe20000400000 */
[----:B------:R-:W-:Y:S01]  /*5f90*/  FMUL R82, R98, R19 ;  /* 0x0000001362527220 */ /* 0x000fe20000400000 */
[----:B------:R-:W-:Y:S01]  /*5fa0*/  IMAD R25, R3, 0x14, RZ ;  /* 0x0000001403197824 */ /* 0x000fe200078e02ff */
[-C--:B------:R-:W-:Y:S01]  /*5fb0*/  IADD3 R16, P4, PT, R15, R4.reuse, RZ ;  /* 0x000000040f107210 */ /* 0x080fe20007f9e0ff */
[----:B------:R-:W-:Y:S01]  /*5fc0*/  @!P1 FMUL R8, R8, 16777216 ;  /* 0x4b80000008089820 */ /* 0x000fe20000400000 */
[C---:B------:R-:W-:Y:S01]  /*5fd0*/  FMUL R70, R98.reuse, R9 ;  /* 0x0000000962467220 */ /* 0x040fe20000400000 */
[----:B------:R-:W-:Y:S01]  /*5fe0*/  IMAD R19, R3, 0x28, RZ ;  /* 0x0000002803137824 */ /* 0x000fe200078e02ff */
[----:B------:R-:W-:Y:S01]  /*5ff0*/  IADD3 R14, P5, PT, R7, R4, RZ ;  /* 0x00000004070e7210 */ /* 0x000fe20007fbe0ff */
[----:B------:R-:W-:Y:S01]  /*6000*/  @!P1 FMUL R11, R11, 16777216 ;  /* 0x4b8000000b0b9820 */ /* 0x000fe20000400000 */
[C---:B------:R-:W-:Y:S01]  /*6010*/  FMUL R73, R98.reuse, R12 ;  /* 0x0000000c62497220 */ /* 0x040fe20000400000 */
[C---:B------:R-:W-:Y:S01]  /*6020*/  FMUL R79, R98.reuse, R18 ;  /* 0x00000012624f7220 */ /* 0x040fe20000400000 */
[----:B------:R-:W-:Y:S01]  /*6030*/  FMUL R86, R98, R23 ;  /* 0x0000001762567220 */ /* 0x000fe20000400000 */
[----:B------:R-:W-:Y:S01]  /*6040*/  IMAD R9, R3, 0x3, RZ ;  /* 0x0000000303097824 */ /* 0x000fe200078e02ff */
[----:B------:R-:W-:Y:S01]  /*6050*/  LEA.HI.X.SX32 R7, R7, R5, 0x1, P2 ;  /* 0x0000000507077211 */ /* 0x000fe200010f0eff */
[----:B------:R-:W-:Y:S01]  /*6060*/  @!P1 FMUL R24, R24, 16777216 ;  /* 0x4b80000018189820 */ /* 0x000fe20000400000 */
[----:B------:R-:W-:Y:S01]  /*6070*/  @!P1 FMUL R29, R29, 16777216 ;  /* 0x4b8000001d1d9820 */ /* 0x000fe20000400000 */
[----:B------:R-:W-:Y:S01]  /*6080*/  IMAD R23, R3, 0xa, RZ ;  /* 0x0000000a03177824 */ /* 0x000fe200078e02ff */
[-C--:B------:R-:W-:Y:S01]  /*6090*/  IADD3 R12, P3, PT, R17, R4.reuse, RZ ;  /* 0x00000004110c7210 */ /* 0x080fe20007f7e0ff */
[----:B------:R-:W-:Y:S01]  /*60a0*/  @!P1 FMUL R10, R10, 16777216 ;  /* 0x4b8000000a0a9820 */ /* 0x000fe20000400000 */
[----:B------:R-:W-:Y:S01]  /*60b0*/  IADD3 R18, P2, PT, R13, R4, RZ ;  /* 0x000000040d127210 */ /* 0x000fe20007f5e0ff */
[----:B------:R-:W-:Y:S01]  /*60c0*/  @!P1 FMUL R20, R20, 16777216 ;  /* 0x4b80000014149820 */ /* 0x000fe20000400000 */
        /* <DEDUP_REMOVED lines=8> */
[C---:B------:R-:W-:Y:S01]  /*6150*/  FMUL R83, R98.reuse, R22 ;  /* 0x0000001662537220 */ /* 0x040fe20000400000 */
[C---:B------:R-:W-:Y:S01]  /*6160*/  FMUL R94, R98.reuse, R31 ;  /* 0x0000001f625e7220 */ /* 0x040fe20000400000 */
[----:B------:R-:W-:Y:S01]  /*6170*/  LEA.HI.X.SX32 R17, R13, R5, 0x1, P4 ;  /* 0x000000050d117211 */ /* 0x000fe200020f0eff */
[----:B------:R-:W-:Y:S01]  /*6180*/  @!P1 FMUL R35, R35, 16777216 ;  /* 0x4b80000023239820 */ /* 0x000fe20000400000 */
[C---:B------:R-:W-:Y:S01]  /*6190*/  FMUL R37, R98.reuse, R8 ;  /* 0x0000000862257220 */ /* 0x040fe20000400000 */
[----:B------:R-:W-:Y:S01]  /*61a0*/  IMAD R31, R3, 0x1c, RZ ;  /* 0x0000001c031f7824 */ /* 0x000fe200078e02ff */
[-C--:B------:R-:W-:Y:S01]  /*61b0*/  IADD3 R22, P4, PT, R25, R4.reuse, RZ ;  /* 0x0000000419167210 */ /* 0x080fe20007f9e0ff */
[C---:B------:R-:W-:Y:S01]  /*61c0*/  FMUL R72, R98.reuse, R11 ;  /* 0x0000000b62487220 */ /* 0x040fe20000400000 */
[----:B------:R-:W-:Y:S01]  /*61d0*/  IADD3 R8, P0, PT, R19, R4, RZ ;  /* 0x0000000413087210 */ /* 0x000fe20007f1e0ff */
[C---:B------:R-:W-:Y:S01]  /*61e0*/  FMUL R85, R98.reuse, R24 ;  /* 0x0000001862557220 */ /* 0x040fe20000400000 */
[----:B------:R-:W-:Y:S01]  /*61f0*/  FMUL R92, R98, R29 ;  /* 0x0000001d625c7220 */ /* 0x000fe20000400000 */
[----:B------:R-:W-:Y:S01]  /*6200*/  IMAD R11, R3, 0x5, RZ ;  /* 0x00000005030b7824 */ /* 0x000fe200078e02ff */
[----:B------:R-:W-:Y:S01]  /*6210*/  LEA.HI.X.SX32 R19, R9, R5, 0x1, P2 ;  /* 0x0000000509137211 */ /* 0x000fe200010f0eff */
[----:B------:R-:W-:-:S02]  /*6220*/  IMAD R123, R3, 0x38, RZ ;  /* 0x00000038037b7824 */ /* 0x000fc400078e02ff */
        /* <DEDUP_REMOVED lines=10> */
[----:B------:R-:W-:Y:S01]  /*62d0*/  IMAD R29, R3, 0xe, RZ ;  /* 0x0000000e031d7824 */ /* 0x000fe200078e02ff */
[-C--:B------:R-:W-:Y:S01]  /*62e0*/  IADD3 R24, P2, PT, R23, R4.reuse, RZ ;  /* 0x0000000417187210 */ /* 0x080fe20007f5e0ff */
[----:B------:R-:W-:Y:S01]  /*62f0*/  FMUL R98, R98, R35 ;  /* 0x0000002362627220 */ /* 0x000fe20000400000 */
        /* <DEDUP_REMOVED lines=25> */
[-C--:B------:R-:W-:Y:S01]  /*6490*/  LEA.HI.X.SX32 R13, R35, R5.reuse, 0x1, P3 ;  /* 0x00000005230d7211 */ /* 0x080fe200018f0eff */
        /* <DEDUP_REMOVED lines=30> */
[----:B------:R-:W-:Y:S01]  /*6680*/  IMAD.SHL.U32 R65, R3, 0x4, RZ ;  /* 0x0000000403417824 */ /* 0x000fe200078e00ff */
[-C--:B------:R-:W-:Y:S01]  /*6690*/  LEA.HI.X.SX32 R49, R49, R5.reuse, 0x1, P0 ;  /* 0x0000000531317211 */ /* 0x080fe200000f0eff */
[----:B------:R-:W-:Y:S01]  /*66a0*/  IMAD.SHL.U32 R67, R3, 0x8, RZ ;  /* 0x0000000803437824 */ /* 0x000fe200078e00ff */
[----:B------:R-:W-:Y:S01]  /*66b0*/  LEA.HI.X.SX32 R39, R39, R5, 0x1, P2 ;  /* 0x0000000527277211 */ /* 0x000fe200010f0eff */
[----:B------:R-:W-:Y:S01]  /*66c0*/  IMAD R99, R3, 0x1f, RZ ;  /* 0x0000001f03637824 */ /* 0x000fe200078e02ff */
[-C--:B------:R-:W-:Y:S01]  /*66d0*/  IADD3 R52, P1, PT, R119, R4.reuse, RZ ;  /* 0x0000000477347210 */ /* 0x080fe20007f3e0ff */
[----:B------:R0:W-:Y:S01]  /*66e0*/  STG.E.U16 desc[UR24][R4.64], R36 ;  /* 0x0000002404007986 */ /* 0x0001e2000c101518 */
[-C--:B------:R-:W-:Y:S01]  /*66f0*/  IADD3 R54, P0, PT, R101, R4.reuse, RZ ;  /* 0x0000000465367210 */ /* 0x080fe20007f1e0ff */
[----:B------:R-:W2:Y:S01]  /*6700*/  LDCU UR4, c[0x0][0x3ec] ;  /* 0x00007d80ff0477ac */ /* 0x000ea20008000800 */
[----:B------:R-:W-:-:S02]  /*6710*/  IADD3 R56, P2, PT, R63, R4, RZ ;  /* 0x000000043f387210 */ /* 0x000fc40007f5e0ff */
[-C--:B------:R-:W-:Y:S02]  /*6720*/  LEA.HI.X.SX32 R47, R47, R5.reuse, 0x1, P3 ;  /* 0x000000052f2f7211 */ /* 0x080fe400018f0eff */
[-C--:B------:R-:W-:Y:S02]  /*6730*/  IADD3 R60, P3, PT, R59, R4.reuse, RZ ;  /* 0x000000043b3c7210 */ /* 0x080fe40007f7e0ff */
[-C--:B------:R-:W-:Y:S02]  /*6740*/  LEA.HI.X.SX32 R51, R51, R5.reuse, 0x1, P5 ;  /* 0x0000000533337211 */ /* 0x080fe400028f0eff */
[----:B------:R-:W-:Y:S02]  /*6750*/  LEA.HI.X.SX32 R43, R43, R5, 0x1, P4 ;  /* 0x000000052b2b7211 */ /* 0x000fe400020f0eff */
[-C--:B------:R-:W-:Y:S02]  /*6760*/  LEA R62, P5, R3, R4.reuse, 0x2 ;  /* 0x00000004033e7211 */ /* 0x080fe400078a10ff */
[----:B------:R-:W-:-:S02]  /*6770*/  IADD3 R58, P4, PT, R61, R4, RZ ;  /* 0x000000043d3a7210 */ /* 0x000fc40007f9e0ff */
[-C--:B------:R-:W-:Y:S02]  /*6780*/  LEA.HI.X.SX32 R53, R53, R5.reuse, 0x1, P1 ;  /* 0x0000000535357211 */ /* 0x080fe400008f0eff */
[-C--:B------:R-:W-:Y:S01]  /*6790*/  LEA.HI.X.SX32 R55, R55, R5.reuse, 0x1, P0 ;  /* 0x0000000537377211 */ /* 0x080fe200000f0eff */
[----:B--2---:R-:W-:Y:S01]  /*67a0*/  UIMAD UR4, UR10, UR4, URZ ;  /* 0x000000040a0472a4 */ /* 0x004fe2000f8e02ff */
[----:B------:R-:W-:Y:S02]  /*67b0*/  LEA.HI.X.SX32 R57, R57, R5, 0x1, P2 ;  /* 0x0000000539397211 */ /* 0x000fe400010f0eff */
[C---:B------:R-:W-:Y:S01]  /*67c0*/  SHF.L.U32 R69, R3.reuse, 0x4, RZ ;  /* 0x0000000403457819 */ /* 0x040fe200000006ff */
[----:B------:R-:W-:Y:S01]  /*67d0*/  USHF.L.U32 UR6, UR4, 0x2, URZ ;  /* 0x0000000204067899 */ /* 0x000fe200080006ff */
[CC--:B------:R-:W-:Y:S01]  /*67e0*/  LEA R64, P1, R3.reuse, R4.reuse, 0x3 ;  /* 0x0000000403407211 */ /* 0x0c0fe200078218ff */
[----:B------:R-:W-:Y:S01]  /*67f0*/  UIMAD.WIDE UR4, UR4, 0x4, URZ ;  /* 0x00000004040478a5 */ /* 0x000fe2000f8e02ff */
[----:B------:R-:W-:-:S02]  /*6800*/  LEA R66, P0, R3, R4, 0x4 ;  /* 0x0000000403427211 */ /* 0x000fc400078020ff */
[C---:B------:R-:W-:Y:S02]  /*6810*/  LEA R68, P2, R3.reuse, R4, 0x5 ;  /* 0x0000000403447211 */ /* 0x040fe400078428ff */
[----:B------:R-:W-:Y:S02]  /*6820*/  LEA.HI.X.SX32 R61, R3, R5, 0x1, P3 ;  /* 0x00000005033d7211 */ /* 0x000fe400018f0eff */
[----:B------:R-:W-:Y:S02]  /*6830*/  PRMT R3, R36, 0x7632, R3 ;  /* 0x0000763224037816 */ /* 0x000fe40000000003 */
[----:B------:R-:W-:Y:S02]  /*6840*/  F2FP.BF16.F32.PACK_AB R37, R70, R37 ;  /* 0x000000254625723e */ /* 0x000fe400000010ff */
[----:B------:R-:W-:Y:S01]  /*6850*/  LEA.HI.X.SX32 R63, R59, R5, 0x1, P5 ;  /* 0x000000053b3f7211 */ /* 0x000fe200028f0eff */
[----:B------:R2:W-:Y:S01]  /*6860*/  STG.E.U16 desc[UR24][R60.64], R3 ;  /* 0x000000033c007986 */ /* 0x0005e2000c101518 */
[----:B0-----:R-:W-:-:S02]  /*6870*/  PRMT R4, R97, 0x7632, R4 ;  /* 0x0000763261047816 */ /* 0x001fc40000000004 */
[-C--:B------:R-:W-:Y:S01]  /*6880*/  LEA.HI.X.SX32 R65, R65, R5.reuse, 0x1, P1 ;  /* 0x0000000541417211 */ /* 0x080fe200008f0eff */
[----:B------:R-:W-:Y:S01]  /*6890*/  STG.E.U16 desc[UR24][R62.64], R97 ;  /* 0x000000613e007986 */ /* 0x000fe2000c101518 */
[-C--:B------:R-:W-:Y:S02]  /*68a0*/  LEA.HI.X.SX32 R67, R67, R5.reuse, 0x1, P0 ;  /* 0x0000000543437211 */ /* 0x080fe400000f0eff */
[-C--:B------:R-:W-:Y:S01]  /*68b0*/  LEA.HI.X.SX32 R69, R69, R5.reuse, 0x1, P2 ;  /* 0x0000000545457211 */ /* 0x080fe200010f0eff */
[----:B------:R0:W-:Y:S01]  /*68c0*/  STG.E.U16 desc[UR24][R18.64], R4 ;  /* 0x0000000412007986 */ /* 0x0001e2000c101518 */
[----:B------:R-:W-:Y:S02]  /*68d0*/  LEA.HI.X.SX32 R59, R99, R5, 0x1, P4 ;  /* 0x00000005633b7211 */ /* 0x000fe400020f0eff */
[----:B------:R-:W-:Y:S01]  /*68e0*/  PRMT R5, R37, 0x7632, R5 ;  /* 0x0000763225057816 */ /* 0x000fe20000000005 */
[----:B------:R-:W-:Y:S01]  /*68f0*/  STG.E.U16 desc[UR24][R64.64], R37 ;  /* 0x0000002540007986 */ /* 0x000fe2000c101518 */
[----:B------:R-:W-:-:S02]  /*6900*/  F2FP.BF16.F32.PACK_AB R71, R72, R71 ;  /* 0x000000474847723e */ /* 0x000fc400000010ff */
[----:B------:R-:W-:Y:S01]  /*6910*/  F2FP.BF16.F32.PACK_AB R73, R74, R73 ;  /* 0x000000494a49723e */ /* 0x000fe200000010ff */
[----:B------:R3:W-:Y:S01]  /*6920*/  STG.E.U16 desc[UR24][R24.64], R5 ;  /* 0x0000000518007986 */ /* 0x0007e2000c101518 */
[----:B--2---:R-:W-:Y:S02]  /*6930*/  PRMT R3, R71, 0x7632, R3 ;  /* 0x0000763247037816 */ /* 0x004fe40000000003 */
[----:B------:R-:W-:Y:S01]  /*6940*/  F2FP.BF16.F32.PACK_AB R75, R76, R75 ;  /* 0x0000004b4c4b723e */ /* 0x000fe200000010ff */
[----:B------:R2:W-:Y:S01]  /*6950*/  STG.E.U16 desc[UR24][R16.64], R71 ;  /* 0x0000004710007986 */ /* 0x0005e2000c101518 */
[----:B------:R-:W-:Y:S02]  /*6960*/  F2FP.BF16.F32.PACK_AB R77, R80, R77 ;  /* 0x0000004d504d723e */ /* 0x000fe400000010ff */
[----:B0-----:R-:W-:Y:S01]  /*6970*/  PRMT R4, R75, 0x7632, R4 ;  /* 0x000076324b047816 */ /* 0x001fe20000000004 */
[----:B------:R0:W-:Y:S01]  /*6980*/  STG.E.U16 desc[UR24][R30.64], R3 ;  /* 0x000000031e007986 */ /* 0x0001e2000c101518 */
[----:B------:R-:W-:-:S02]  /*6990*/  F2FP.BF16.F32.PACK_AB R79, R82, R79 ;  /* 0x0000004f524f723e */ /* 0x000fc400000010ff */
[----:B------:R-:W-:Y:S01]  /*69a0*/  F2FP.BF16.F32.PACK_AB R81, R84, R81 ;  /* 0x000000515451723e */ /* 0x000fe200000010ff */
[----:B------:R-:W-:Y:S01]  /*69b0*/  STG.E.U16 desc[UR24][R66.64], R73 ;  /* 0x0000004942007986 */ /* 0x000fe2000c101518 */
[----:B---3--:R-:W-:Y:S02]  /*69c0*/  PRMT R24, R79, 0x7632, R24 ;  /* 0x000076324f187816 */ /* 0x008fe40000000018 */
[----:B------:R-:W-:Y:S02]  /*69d0*/  PRMT R19, R81, 0x7632, R19 ;  /* 0x0000763251137816 */ /* 0x000fe40000000013 */
[----:B--2---:R-:W-:Y:S02]  /*69e0*/  PRMT R17, R73, 0x7632, R17 ;  /* 0x0000763249117816 */ /* 0x004fe40000000011 */
[----:B------:R-:W-:Y:S02]  /*69f0*/  F2FP.BF16.F32.PACK_AB R83, R86, R83 ;  /* 0x000000535653723e */ /* 0x000fe400000010ff */
[----:B0-----:R-:W-:Y:S01]  /*6a00*/  PRMT R3, R77, 0x7632, R3 ;  /* 0x000076324d037816 */ /* 0x001fe20000000003 */
[----:B------:R-:W-:Y:S01]  /*6a10*/  STG.E.U16 desc[UR24][R34.64], R17 ;  /* 0x0000001122007986 */ /* 0x000fe2000c101518 */
[----:B------:R-:W-:-:S02]  /*6a20*/  F2FP.BF16.F32.PACK_AB R85, R88, R85 ;  /* 0x000000555855723e */ /* 0x000fc400000010ff */
[----:B------:R-:W-:Y:S01]  /*6a30*/  F2FP.BF16.F32.PACK_AB R87, R90, R87 ;  /* 0x000000575a57723e */ /* 0x000fe200000010ff */
[----:B------:R0:W-:Y:S01]  /*6a40*/  STG.E.U16 desc[UR24][R22.64], R75 ;  /* 0x0000004b16007986 */ /* 0x0001e2000c101518 */
[----:B------:R-:W-:Y:S02]  /*6a50*/  F2FP.BF16.F32.PACK_AB R89, R92, R89 ;  /* 0x000000595c59723e */ /* 0x000fe400000010ff */
[----:B------:R-:W-:Y:S01]  /*6a60*/  PRMT R25, R87, 0x7632, R25 ;  /* 0x0000763257197816 */ /* 0x000fe20000000019 */
[----:B------:R2:W-:Y:S01]  /*6a70*/  STG.E.U16 desc[UR24][R40.64], R4 ;  /* 0x0000000428007986 */ /* 0x0005e2000c101518 */
[----:B------:R-:W-:Y:S02]  /*6a80*/  F2FP.BF16.F32.PACK_AB R91, R94, R91 ;  /* 0x0000005b5e5b723e */ /* 0x000fe400000010ff */
[----:B------:R-:W-:Y:S01]  /*6a90*/  F2FP.BF16.F32.PACK_AB R95, R96, R95 ;  /* 0x0000005f605f723e */ /* 0x000fe200000010ff */
[----:B------:R-:W-:Y:S01]  /*6aa0*/  STG.E.U16 desc[UR24][R14.64], R77 ;  /* 0x0000004d0e007986 */ /* 0x000fe2000c101518 */
[----:B------:R-:W-:-:S02]  /*6ab0*/  PRMT R5, R91, 0x7632, R5 ;  /* 0x000076325b057816 */ /* 0x000fc40000000005 */
[----:B------:R-:W-:Y:S01]  /*6ac0*/  F2FP.BF16.F32.PACK_AB R93, R98, R93 ;  /* 0x0000005d625d723e */ /* 0x000fe200000010ff */
[----:B------:R3:W-:Y:S01]  /*6ad0*/  STG.E.U16 desc[UR24][R44.64], R3 ;  /* 0x000000032c007986 */ /* 0x0007e2000c101518 */
[----:B0-----:R-:W-:-:S03]  /*6ae0*/  PRMT R23, R85, 0x7632, R23 ;  /* 0x0000763255177816 */ /* 0x001fc60000000017 */
[----:B------:R0:W-:Y:S01]  /*6af0*/  STG.E.U16 desc[UR24][R28.64], R79 ;  /* 0x0000004f1c007986 */ /* 0x0001e2000c101518 */
[----:B--2---:R-:W-:-:S03]  /*6b00*/  PRMT R4, R89, 0x7632, R4 ;  /* 0x0000763259047816 */ /* 0x004fc60000000004 */
[----:B------:R-:W-:Y:S04]  /*6b10*/  STG.E.U16 desc[UR24][R48.64], R24 ;  /* 0x0000001830007986 */ /* 0x000fe8000c101518 */
[----:B------:R-:W-:Y:S01]  /*6b20*/  STG.E.U16 desc[UR24][R68.64], R81 ;  /* 0x0000005144007986 */ /* 0x000fe2000c101518 */
[----:B---3--:R-:W-:-:S03]  /*6b30*/  PRMT R3, R83, 0x7632, R3 ;  /* 0x0000763253037816 */ /* 0x008fc60000000003 */
[----:B------:R-:W-:Y:S01]  /*6b40*/  STG.E.U16 desc[UR24][R38.64], R19 ;  /* 0x0000001326007986 */ /* 0x000fe2000c101518 */
[----:B0-----:R-:W-:Y:S02]  /*6b50*/  PRMT R28, R95, 0x7632, R28 ;  /* 0x000076325f1c7816 */ /* 0x001fe4000000001c */
[----:B------:R-:W-:Y:S01]  /*6b60*/  PRMT R29, R93, 0x7632, R29 ;  /* 0x000076325d1d7816 */ /* 0x000fe2000000001d */
[----:B------:R0:W-:Y:S04]  /*6b70*/  STG.E.U16 desc[UR24][R12.64], R83 ;  /* 0x000000530c007986 */ /* 0x0001e8000c101518 */
[----:B------:R2:W-:Y:S04]  /*6b80*/  STG.E.U16 desc[UR24][R42.64], R3 ;  /* 0x000000032a007986 */ /* 0x0005e8000c101518 */
[----:B------:R-:W-:Y:S01]  /*6b90*/  STG.E.U16 desc[UR24][R8.64], R85 ;  /* 0x0000005508007986 */ /* 0x000fe2000c101518 */
[----:B0-----:R-:W0:Y:S03]  /*6ba0*/  LDC.64 R12, c[0x0][0x3a0] ;  /* 0x0000e800ff0c7b82 */ /* 0x001e260000000a00 */
[----:B------:R-:W-:Y:S01]  /*6bb0*/  STG.E.U16 desc[UR24][R46.64], R23 ;  /* 0x000000172e007986 */ /* 0x000fe2000c101518 */
[----:B--2---:R-:W-:-:S03]  /*6bc0*/  IMAD.SHL.U32 R3, R2, 0x4, RZ ;  /* 0x0000000402037824 */ /* 0x004fc600078e00ff */
[----:B------:R-:W-:Y:S04]  /*6bd0*/  STG.E.U16 desc[UR24][R20.64], R87 ;  /* 0x0000005714007986 */ /* 0x000fe8000c101518 */
[----:B------:R-:W-:Y:S04]  /*6be0*/  STG.E.U16 desc[UR24][R50.64], R25 ;  /* 0x0000001932007986 */ /* 0x000fe8000c101518 */
[----:B------:R-:W-:Y:S04]  /*6bf0*/  STG.E.U16 desc[UR24][R6.64], R89 ;  /* 0x0000005906007986 */ /* 0x000fe8000c101518 */
[----:B------:R2:W-:Y:S04]  /*6c00*/  STG.E.U16 desc[UR24][R52.64], R4 ;  /* 0x0000000434007986 */ /* 0x0005e8000c101518 */
[----:B------:R3:W-:Y:S04]  /*6c10*/  STG.E.U16 desc[UR24][R26.64], R91 ;  /* 0x0000005b1a007986 */ /* 0x0007e8000c101518 */
[----:B------:R3:W-:Y:S01]  /*6c20*/  STG.E.U16 desc[UR24][R54.64], R5 ;  /* 0x0000000536007986 */ /* 0x0007e2000c101518 */
[----:B--2---:R-:W-:Y:S01]  /*6c30*/  IMAD.HI R4, R2, 0x4, RZ ;  /* 0x0000000402047827 */ /* 0x004fe200078e02ff */
[----:B0-----:R-:W-:-:S02]  /*6c40*/  IADD3 R2, P0, P1, R3, UR6, R12 ;  /* 0x0000000603027c10 */ /* 0x001fc4000f91e00c */
[----:B------:R3:W-:Y:S02]  /*6c50*/  STG.E.U16 desc[UR24][R10.64], R95 ;  /* 0x0000005f0a007986 */ /* 0x0007e4000c101518 */
[----:B------:R-:W-:Y:S02]  /*6c60*/  IADD3.X R3, PT, PT, R4, UR5, R13, P0, P1 ;  /* 0x0000000504037c10 */ /* 0x000fe400087e240d */
[----:B------:R3:W-:Y:S04]  /*6c70*/  STG.E.U16 desc[UR24][R56.64], R28 ;  /* 0x0000001c38007986 */ /* 0x0007e8000c101518 */
[----:B------:R3:W-:Y:S04]  /*6c80*/  STG.E.U16 desc[UR24][R32.64], R93 ;  /* 0x0000005d20007986 */ /* 0x0007e8000c101518 */
[----:B------:R3:W-:Y:S04]  /*6c90*/  STG.E.U16 desc[UR24][R58.64], R29 ;  /* 0x0000001d3a007986 */ /* 0x0007e8000c101518 */
[----:B------:R3:W-:Y:S01]  /*6ca0*/  STG.E desc[UR24][R2.64], R78 ;  /* 0x0000004e02007986 */ /* 0x0007e2000c101918 */
[----:B-1----:R-:W-:Y:S06]  /*6cb0*/  BAR.SYNC.DEFER_BLOCKING 0x0 ;  /* 0x0000000000007b1d */ /* 0x002fec0000010000 */
[----:B------:R-:W-:Y:S05]  /*6cc0*/  @P6 BRA `(.L_x_22) ;  /* 0x0000000000a06947 */ /* 0x000fea0003800000 */
[----:B------:R-:W0:Y:S01]  /*6cd0*/  S2UR UR5, SR_CgaCtaId ;  /* 0x00000000000579c3 */ /* 0x000e220000008800 */
[----:B------:R-:W-:Y:S01]  /*6ce0*/  NOP ;  /* 0x0000000000007918 */ /* 0x000fe20000000000 */
[----:B------:R-:W-:Y:S01]  /*6cf0*/  UMOV UR4, 0x50 ;  /* 0x0000005000047882 */ /* 0x000fe20000000000 */
[----:B------:R-:W-:Y:S02]  /*6d00*/  IMAD.U32 R0, RZ, RZ, UR12 ;  /* 0x0000000cff007e24 */ /* 0x000fe4000f8e00ff */
[----:B---3--:R-:W-:Y:S02]  /*6d10*/  HFMA2 R3, -RZ, RZ, 0, 8.94069671630859375e-07 ;  /* 0x0000000fff037431 */ /* 0x008fe400000001ff */
[----:B------:R-:W-:Y:S01]  /*6d20*/  IMAD.MOV.U32 R7, RZ, RZ, 0x1 ;  /* 0x00000001ff077424 */ /* 0x000fe200078e00ff */
[----:B------:R-:W-:-:S04]  /*6d30*/  LOP3.LUT R0, R0, 0xffff, RZ, 0xc0, !PT ;  /* 0x0000ffff00007812 */ /* 0x000fc800078ec0ff */
[----:B------:R-:W-:-:S05]  /*6d40*/  SHF.R.U32.HI R0, RZ, 0x5, R0 ;  /* 0x00000005ff007819 */ /* 0x000fca0000011600 */
[----:B------:R-:W-:Y:S01]  /*6d50*/  VIADD R2, R0, 0x10 ;  /* 0x0000001000027836 */ /* 0x000fe20000000000 */
[----:B------:R-:W-:Y:S01]  /*6d60*/  SHF.L.U32 R0, R3, R0, RZ ;  /* 0x0000000003007219 */ /* 0x000fe200000006ff */
[----:B0-----:R-:W-:-:S03]  /*6d70*/  ULEA UR6, UR5, UR4, 0x18 ;  /* 0x0000000405067291 */ /* 0x001fc6000f8ec0ff */
[----:B------:R-:W-:-:S04]  /*6d80*/  SHF.L.U32 R3, R7, R2, RZ ;  /* 0x0000000207037219 */ /* 0x000fc800000006ff */
[----:B------:R-:W-:Y:S02]  /*6d90*/  LOP3.LUT R0, R3, R0, RZ, 0xfc, !PT ;  /* 0x0000000003007212 */ /* 0x000fe400078efcff */
[----:B------:R-:W0:Y:S02]  /*6da0*/  LDS R5, [UR6] ;  /* 0x00000006ff057984 */ /* 0x000e240008000800 */
[C---:B------:R-:W-:Y:S02]  /*6db0*/  LOP3.LUT R2, R0.reuse, 0xffff, RZ, 0xc0, !PT ;  /* 0x0000ffff00027812 */ /* 0x040fe400078ec0ff */
[----:B0-----:R-:W-:-:S04]  /*6dc0*/  LOP3.LUT R3, R0, 0xffff, R5, 0x80, !PT ;  /* 0x0000ffff00037812 */ /* 0x001fc800078e8005 */
[----:B------:R-:W-:-:S13]  /*6dd0*/  ISETP.NE.AND P0, PT, R3, R2, PT ;  /* 0x000000020300720c */ /* 0x000fda0003f05270 */
[----:B------:R-:W-:Y:S05]  /*6de0*/  @P0 BRA `(.L_x_23) ;  /* 0x0000000000500947 */ /* 0x000fea0003800000 */
[----:B------:R-:W-:Y:S02]  /*6df0*/  SHF.R.U32.HI R5, RZ, 0x10, R5 ;  /* 0x00000010ff057819 */ /* 0x000fe40000011605 */
[----:B------:R-:W-:-:S04]  /*6e00*/  SHF.R.U32.HI R2, RZ, 0x10, R0 ;  /* 0x00000010ff027819 */ /* 0x000fc80000011600 */
[----:B------:R-:W-:-:S04]  /*6e10*/  LOP3.LUT R5, R5, R2, RZ, 0xc0, !PT ;  /* 0x0000000205057212 */ /* 0x000fc800078ec0ff */
[----:B------:R-:W-:-:S13]  /*6e20*/  ISETP.NE.AND P0, PT, R5, R2, PT ;  /* 0x000000020500720c */ /* 0x000fda0003f05270 */
[----:B------:R-:W-:Y:S05]  /*6e30*/  @P0 BRA `(.L_x_24) ;  /* 0x0000000000300947 */ /* 0x000fea0003800000 */
[----:B------:R-:W-:Y:S01]  /*6e40*/  R2UR UR4, R0 ;  /* 0x00000000000472ca */ /* 0x000fe200000e0000 */
[----:B------:R-:W-:Y:S01]  /*6e50*/  VOTEU.ANY UR5, UPT, PT ;  /* 0x0000000000057886 */ /* 0x000fe200038e0100 */
[----:B------:R-:W0:Y:S01]  /*6e60*/  S2R R0, SR_LANEID ;  /* 0x0000000000007919 */ /* 0x000e220000000000 */
[----:B------:R-:W-:-:S10]  /*6e70*/  UFLO.U32 UR5, UR5 ;  /* 0x00000005000572bd */ /* 0x000fd400080e0000 */
[----:B------:R-:W-:-:S06]  /*6e80*/  ULOP3.LUT UR4, URZ, UR4, URZ, 0x33, !UPT ;  /* 0x00000004ff047292 */ /* 0x000fcc000f8e33ff */
[----:B------:R-:W-:-:S04]  /*6e90*/  MOV R2, UR4 ;  /* 0x0000000400027c02 */ /* 0x000fc80008000f00 */
[----:B------:R-:W1:Y:S02]  /*6ea0*/  REDUX UR7, R2 ;  /* 0x00000000020773c4 */ /* 0x000e640000000000 */
[----:B------:R2:W-:Y:S01]  /*6eb0*/  UTCATOMSWS.AND URZ, UR4 ;  /* 0x0000000400ff79e3 */ /* 0x0005e20008000000 */
[----:B0-----:R-:W-:Y:S01]  /*6ec0*/  ISETP.EQ.U32.AND P0, PT, R0, UR5, PT ;  /* 0x0000000500007c0c */ /* 0x001fe2000bf02070 */
[----:B-1----:R-:W-:-:S12]  /*6ed0*/  IMAD.U32 R0, RZ, RZ, UR7 ;  /* 0x00000007ff007e24 */ /* 0x002fd8000f8e00ff */
[----:B------:R2:W-:Y:S01]  /*6ee0*/  @P0 ATOMS.AND RZ, [UR6], R0 ;  /* 0x00000000ffff098c */ /* 0x0005e2000a800006 */
[----:B------:R-:W-:Y:S05]  /*6ef0*/  BRA `(.L_x_22) ;  /* 0x0000000000147947 */ /* 0x000fea0003800000 */
.L_x_24:
[----:B------:R-:W-:-:S07]  /*6f00*/  MOV R2, 0x6f20 ;  /* 0x00006f2000027802 */ /* 0x000fce0000000f00 */
[----:B------:R-:W-:Y:S05]  /*6f10*/  CALL.REL.NOINC `($__internal_0_$__cuda_sm10x_tcgen05_guardrail_trap_col_being_dealloced_not_returned_by_alloc) ;  /* 0x0000000000447944 */ /* 0x000fea0003c00000 */
[----:B------:R-:W-:Y:S05]  /*6f20*/  BRA `(.L_x_22) ;  /* 0x0000000000087947 */ /* 0x000fea0003800000 */
.L_x_23:
[----:B------:R-:W-:-:S07]  /*6f30*/  MOV R2, 0x6f50 ;  /* 0x00006f5000027802 */ /* 0x000fce0000000f00 */
[----:B------:R-:W-:Y:S05]  /*6f40*/  CALL.REL.NOINC `($__internal_2_$__cuda_sm10x_tcgen05_guardrail_trap_unallocated_columns_being_dealloced) ;  /* 0x0000000000507944 */ /* 0x000fea0003c00000 */
.L_x_22:
[----:B------:R-:W-:Y:S01]  /*6f50*/  NOP ;  /* 0x0000000000007918 */ /* 0x000fe20000000000 */
[----:B--2---:R-:W-:Y:S05]  /*6f60*/  EXIT ;  /* 0x000000000000794d */ /* 0x004fea0003800000 */
.L_x_8:
[----:B------:R-:W1:Y:S02]  /*6f70*/  SYNCS.PHASECHK.TRANS64.TRYWAIT P3, [UR11+0x2800], RZ ;  /* 0x002800ffff0075a7 */ /* 0x000e64000806110b */
[----:B-1----:R-:W-:Y:S05]  /*6f80*/  @!P3 BRA `(.L_x_8) ;  /* 0xfffffffc00f8b947 */ /* 0x002fea000383ffff */
[----:B------:R-:W-:Y:S05]  /*6f90*/  BRA `(.L_x_7) ;  /* 0xffffffa800887947 */ /* 0x000fea000383ffff */
.L_x_17:
[----:B------:R-:W1:Y:S02]  /*6fa0*/  SYNCS.PHASECHK.TRANS64.TRYWAIT P3, [UR11+0x3810], RZ ;  /* 0x003810ffff0075a7 */ /* 0x000e64000806110b */
[----:B-1----:R-:W-:Y:S05]  /*6fb0*/  @!P3 BRA `(.L_x_17) ;  /* 0xfffffffc00f8b947 */ /* 0x002fea000383ffff */
[----:B------:R-:W-:Y:S05]  /*6fc0*/  BRA `(.L_x_25) ;  /* 0xffffffcc00787947 */ /* 0x000fea000383ffff */
.L_x_18:
[----:B------:R-:W1:Y:S02]  /*6fd0*/  SYNCS.PHASECHK.TRANS64.TRYWAIT P6, [UR28], R10 ;  /* 0x0000000aff0075a7 */ /* 0x000e6400080c111c */
[----:B-1----:R-:W-:Y:S05]  /*6fe0*/  @!P6 BRA `(.L_x_18) ;  /* 0xfffffffc00f8e947 */ /* 0x002fea000383ffff */
[----:B------:R-:W-:Y:S05]  /*6ff0*/  BRA `(.L_x_26) ;  /* 0xffffffd000ac7947 */ /* 0x000fea000383ffff */
.L_x_21:
[----:B------:R-:W0:Y:S02]  /*7000*/  SYNCS.PHASECHK.TRANS64.TRYWAIT P1, [UR28], R3 ;  /* 0x00000003ff0075a7 */ /* 0x000e24000802111c */
[----:B0-----:R-:W-:Y:S05]  /*7010*/  @!P1 BRA `(.L_x_21) ;  /* 0xfffffffc00f89947 */ /* 0x001fea000383ffff */
[----:B------:R-:W-:Y:S05]  /*7020*/  BRA `(.L_x_27) ;  /* 0xffffffe400f07947 */ /* 0x000fea000383ffff */
        .weak           $__internal_0_$__cuda_sm10x_tcgen05_guardrail_trap_col_being_dealloced_not_returned_by_alloc
        .type           $__internal_0_$__cuda_sm10x_tcgen05_guardrail_trap_col_being_dealloced_not_returned_by_alloc,@function
        .size           $__internal_0_$__cuda_sm10x_tcgen05_guardrail_trap_col_being_dealloced_not_returned_by_alloc,($__internal_1_$__cuda_sm10x_tcgen05_guardrail_trap_phase_invalid_during_alloc - $__internal_0_$__cuda_sm10x_tcgen05_guardrail_trap_col_being_dealloced_not_returned_by_alloc)
$__internal_0_$__cuda_sm10x_tcgen05_guardrail_trap_col_being_dealloced_not_returned_by_alloc:
[----:B------:R-:W-:Y:S05]  /*7030*/  BPT.TRAP 0x1 ;  /* 0x000000040000795c */ /* 0x000fea0000300000 */
[----:B------:R-:W-:-:S04]  /*7040*/  IMAD.MOV.U32 R3, RZ, RZ, 0x0 ;  /* 0x00000000ff037424 */ /* 0x000fc800078e00ff */
[----:B------:R-:W-:Y:S05]  /*7050*/  RET.REL.NODEC R2 `(attn_fwd) ;  /* 0xffffff8c02e87950 */ /* 0x000fea0003c3ffff */
        .weak           $__internal_1_$__cuda_sm10x_tcgen05_guardrail_trap_phase_invalid_during_alloc
        .type           $__internal_1_$__cuda_sm10x_tcgen05_guardrail_trap_phase_invalid_during_alloc,@function
        .size           $__internal_1_$__cuda_sm10x_tcgen05_guardrail_trap_phase_invalid_during_alloc,($__internal_2_$__cuda_sm10x_tcgen05_guardrail_trap_unallocated_columns_being_dealloced - $__internal_1_$__cuda_sm10x_tcgen05_guardrail_trap_phase_invalid_during_alloc)
$__internal_1_$__cuda_sm10x_tcgen05_guardrail_trap_phase_invalid_during_alloc:
[----:B------:R-:W-:Y:S05]  /*7060*/  BPT.TRAP 0x1 ;  /* 0x000000040000795c */ /* 0x000fea0000300000 */
[----:B------:R-:W-:-:S04]  /*7070*/  MOV R3, 0x0 ;  /* 0x0000000000037802 */ /* 0x000fc80000000f00 */
[----:B------:R-:W-:Y:S05]  /*7080*/  RET.REL.NODEC R2 `(attn_fwd) ;  /* 0xffffff8c02dc7950 */ /* 0x000fea0003c3ffff */
        .weak           $__internal_2_$__cuda_sm10x_tcgen05_guardrail_trap_unallocated_columns_being_dealloced
        .type           $__internal_2_$__cuda_sm10x_tcgen05_guardrail_trap_unallocated_columns_being_dealloced,@function
        .size           $__internal_2_$__cuda_sm10x_tcgen05_guardrail_trap_unallocated_columns_being_dealloced,(.L_x_31 - $__internal_2_$__cuda_sm10x_tcgen05_guardrail_trap_unallocated_columns_being_dealloced)
$__internal_2_$__cuda_sm10x_tcgen05_guardrail_trap_unallocated_columns_being_dealloced:
[----:B------:R-:W-:Y:S05]  /*7090*/  BPT.TRAP 0x1 ;  /* 0x000000040000795c */ /* 0x000fea0000300000 */
[----:B------:R-:W-:-:S04]  /*70a0*/  IMAD.MOV.U32 R3, RZ, RZ, 0x0 ;  /* 0x00000000ff037424 */ /* 0x000fc800078e00ff */
[----:B------:R-:W-:Y:S05]  /*70b0*/  RET.REL.NODEC R2 `(attn_fwd) ;  /* 0xffffff8c02d07950 */ /* 0x000fea0003c3ffff */
.L_x_28:
[----:B------:R-:W-:-:S00]  /*70c0*/  BRA `(.L_x_28) ;  /* 0xfffffffc00fc7947 */ /* 0x000fc0000383ffff */
[----:B------:R-:W-:-:S00]  /*70d0*/  NOP ;  /* 0x0000000000007918 */ /* 0x000fc00000000000 */
        /* <DEDUP_REMOVED lines=10> */
.L_x_31:


//--------------------- .nv.global.init           --------------------------
	.section	.nv.global.init,"aw",@progbits
.nv.global.init:
	.type		_$_str,@object
	.size		_$_str,(.L_3 - _$_str)
_$_str:
        /*0000*/ 	.byte	0x5f, 0x5f, 0x43, 0x55, 0x44, 0x41, 0x5f, 0x46, 0x54, 0x5a, 0x00
.L_3:


//--------------------- .nv.shared.attn_fwd       --------------------------
	.section	.nv.shared.attn_fwd,"aw",@nobits
	.sectionflags	@""
	.align	16
	.zero		1024


//--------------------- .nv.shared.reserved.0     --------------------------
	.section	.nv.shared.reserved.0,"aw",@nobits
	.align	8
	.weak		__nv_reservedSMEM_offset_0_alias
	.size		__nv_reservedSMEM_offset_0_alias, 0, 64
	.other		__nv_reservedSMEM_offset_0_alias,@"STO_CUDA_RESERVED_SHARED STV_DEFAULT"
__nv_reservedSMEM_offset_0_alias:
	.zero		0
.nv.shared.reserved.0:
	.zero		64
	.weak		__nv_reservedSMEM_allocation_phase
	.type		__nv_reservedSMEM_allocation_phase,@object
	.size		__nv_reservedSMEM_allocation_phase,(.L_0 - __nv_reservedSMEM_allocation_phase)
__nv_reservedSMEM_allocation_phase:
	.zero		1
.L_0:
	.zero		7
	.weak		__nv_reservedSMEM_devtool_atexit_pc
	.type		__nv_reservedSMEM_devtool_atexit_pc,@object
	.size		__nv_reservedSMEM_devtool_atexit_pc,(__nv_reservedSMEM_allocation_mask - __nv_reservedSMEM_devtool_atexit_pc)
__nv_reservedSMEM_devtool_atexit_pc:
	.zero		8
	.weak		__nv_reservedSMEM_allocation_mask
	.type		__nv_reservedSMEM_allocation_mask,@object
	.size		__nv_reservedSMEM_allocation_mask,(.L_2 - __nv_reservedSMEM_allocation_mask)
__nv_reservedSMEM_allocation_mask:
	.zero		4
.L_2:


//--------------------- .nv.constant0.attn_fwd    --------------------------
	.section	.nv.constant0.attn_fwd,"a",@progbits
	.sectionflags	@""
	.align	4
.nv.constant0.attn_fwd:
	.zero		1032


//--------------------- SYMBOLS --------------------------

	.type		.nv.reservedSmem.offset0,@object
	.size		.nv.reservedSmem.offset0,0x4
	.type		.nv.reservedSmem.cap,@object
	.size		.nv.reservedSmem.cap,0x4
